def gluon_wgmma(
    a_ptr,
    b_ptr,
    c_ptr,
    M,
    N,
    K,
    stride_am,
    stride_bk,
    stride_cm,
    BLOCK_M: gl.constexpr,
    BLOCK_N: gl.constexpr,
    BLOCK_K: gl.constexpr,
    DTYPE: gl.constexpr,
    A_LAYOUT: gl.constexpr,
    B_LAYOUT: gl.constexpr,
    C_LAYOUT: gl.constexpr,
    B_SHAPE: gl.constexpr,
    TRANS_B: gl.constexpr,
    NUM_BUFFERS: gl.constexpr,
    NUM_WARPS: gl.constexpr,
):
    a_desc = tma.make_tensor_descriptor(
        a_ptr, [M, K], [stride_am, 1], [BLOCK_M, BLOCK_K], A_LAYOUT
    )
    b_desc = tma.make_tensor_descriptor(
        b_ptr,
        [N, K] if TRANS_B else [K, N],
        [stride_bk, 1],
        B_SHAPE,
        B_LAYOUT,
    )
    c_desc = tma.make_tensor_descriptor(
        c_ptr, [M, N], [stride_cm, 1], [BLOCK_M, BLOCK_N], C_LAYOUT
    )

    a_bufs = gl.allocate_shared_memory(
        DTYPE, [NUM_BUFFERS, BLOCK_M, BLOCK_K], A_LAYOUT
    )
    b_bufs = gl.allocate_shared_memory(DTYPE, [NUM_BUFFERS] + B_SHAPE, B_LAYOUT)

    pid_m = gl.program_id(0)
    pid_n = gl.program_id(1)
    off_m = pid_m * BLOCK_M
    off_n = pid_n * BLOCK_N

    mma_layout: gl.constexpr = pick_wgmma_layout(DTYPE, BLOCK_M, BLOCK_N, NUM_WARPS)
    acc = warpgroup_mma_init(
        gl.zeros((BLOCK_M, BLOCK_N), dtype=gl.float32, layout=mma_layout)
    )

    bars = gl.allocate_shared_memory(
        gl.int64, [NUM_BUFFERS, 1], mbarrier.MBarrierLayout()
    )
    for i in gl.static_range(NUM_BUFFERS):
        mbarrier.init(bars.index(i), count=1)
    idx = 0
    phase = 0

    for k in range(0, K, BLOCK_K):
        a = a_bufs.index(idx)
        b = b_bufs.index(idx)
        bar = bars.index(idx)
        mbarrier.expect(bar, a_desc.block_type.nbytes + b_desc.block_type.nbytes)
        tma.async_copy_global_to_shared(a_desc, [off_m, k], bar, a)
        tma.async_copy_global_to_shared(
            b_desc, [off_n, k] if TRANS_B else [k, off_n], bar, b
        )
        mbarrier.wait(bar, phase=phase)

        if TRANS_B:
            b = b.permute((1, 0))
        acc = warpgroup_mma_wait(num_outstanding=0, deps=(acc,))
        acc = warpgroup_mma(a, b, acc, is_async=True)

        idx += 1
        if idx == NUM_BUFFERS:
            idx = 0
            phase ^= 1

    acc = warpgroup_mma_wait(num_outstanding=0, deps=(acc,))
    for i in gl.static_range(NUM_BUFFERS):
        mbarrier.invalidate(bars.index(i))

    c_smem = gl.allocate_shared_memory(DTYPE, [BLOCK_M, BLOCK_N], C_LAYOUT)
    c_smem.store(acc.to(DTYPE))
    fence_async_shared()
    tma.async_copy_shared_to_global(c_desc, [off_m, off_n], c_smem)
    tma.store_wait(pendings=0)

# config = {"BLOCK_K": 64, "BLOCK_M": 64, "BLOCK_N": 128, "arch": "sm_90", "dtype": "fp8e4m3", "num_buffers": 2, "num_warps": 8, "trans_b": 1}
# arch = sm_90


// ===== COMPILED SASS (sm_90a) =====

	.target	sm_90a

	.elftype	@"ET_EXEC"


//--------------------- .note.nv.tkinfo           --------------------------
	.section	.note.nv.tkinfo,"",@"SHT_NOTE"
	.sectionflags	@"SHF_NOTE_NV_TKINFO"
	.tkinfo
        /*0018*/ 	.word	0x00000002
        /*0030*/ 	.string	""
        /*0030*/ 	.string	"ptxas"
        /*0030*/ 	.string	"Cuda compilation tools, release 13.0, V13.0.88"
        /*0030*/ 	.string	"Build cuda_13.0.r13.0/compiler.36424714_0"
        /*0030*/ 	.string	"-v  -suppress-debug-info  -lineinfo  -arch sm_90a "



//--------------------- .note.nv.cuinfo           --------------------------
	.section	.note.nv.cuinfo,"",@"SHT_NOTE"
	.sectionflags	@"SHF_NOTE_NV_CUINFO"
        /*0018*/ 	.short	0x0002
        /*001a*/ 	.short	0x005a
        /*001c*/ 	.short	0x0082
	.zero		2


//--------------------- .nv.info                  --------------------------
	.section	.nv.info,"",@"SHT_CUDA_INFO"
	.align	4


	//----- nvinfo : EIATTR_REGCOUNT
	.align		4
        /*0000*/ 	.byte	0x04, 0x2f
        /*0002*/ 	.short	(.L_1 - .L_0)
	.align		4
.L_0:
        /*0004*/ 	.word	index@(gluon_wgmma)
        /*0008*/ 	.word	0x0000003a


	//----- nvinfo : EIATTR_FRAME_SIZE
	.align		4
.L_1:
        /*000c*/ 	.byte	0x04, 0x11
        /*000e*/ 	.short	(.L_3 - .L_2)
	.align		4
.L_2:
        /*0010*/ 	.word	index@(gluon_wgmma)
        /*0014*/ 	.word	0x00000000


	//----- nvinfo : EIATTR_MIN_STACK_SIZE
	.align		4
.L_3:
        /*0018*/ 	.byte	0x04, 0x12
        /*001a*/ 	.short	(.L_5 - .L_4)
	.align		4
.L_4:
        /*001c*/ 	.word	index@(gluon_wgmma)
        /*0020*/ 	.word	0x00000000
.L_5:


//--------------------- .nv.compat                --------------------------
	.section	.nv.compat,"",@"SHT_CUDA_COMPAT_INFO"
	.align	4
        /*0000*/ 	.byte	0x02, 0x09, 0x01, 0x00, 0x02, 0x02, 0x04, 0x00, 0x02, 0x05, 0x05, 0x00, 0x03, 0x07, 0x01, 0x01
        /*0010*/ 	.byte	0x02, 0x03, 0x03, 0x00, 0x02, 0x06, 0x01, 0x00, 0x04, 0x0b, 0x08, 0x00, 0x00, 0x00, 0x00, 0x00
        /*0020*/ 	.byte	0x00, 0x00, 0x00, 0x00


//--------------------- .nv.info.gluon_wgmma      --------------------------
	.section	.nv.info.gluon_wgmma,"",@"SHT_CUDA_INFO"
	.sectionflags	@""
	.align	4


	//----- nvinfo : EIATTR_CUDA_API_VERSION
	.align		4
        /*0000*/ 	.byte	0x04, 0x37
        /*0002*/ 	.short	(.L_7 - .L_6)
.L_6:
        /*0004*/ 	.word	0x00000082


	//----- nvinfo : EIATTR_KPARAM_INFO
	.align		4
.L_7:
        /*0008*/ 	.byte	0x04, 0x17
        /*000a*/ 	.short	(.L_9 - .L_8)
.L_8:
        /*000c*/ 	.word	0x00000000
        /*0010*/ 	.short	0x000a
        /*0012*/ 	.short	0x0048
        /*0014*/ 	.byte	0x00, 0xf4, 0x21, 0x00


	//----- nvinfo : EIATTR_KPARAM_INFO
	.align		4
.L_9:
        /*0018*/ 	.byte	0x04, 0x17
        /*001a*/ 	.short	(.L_11 - .L_10)
.L_10:
        /*001c*/ 	.word	0x00000000
        /*0020*/ 	.short	0x0009
        /*0022*/ 	.short	0x0040
        /*0024*/ 	.byte	0x00, 0xf4, 0x21, 0x00


	//----- nvinfo : EIATTR_KPARAM_INFO
	.align		4
.L_11:
        /*0028*/ 	.byte	0x04, 0x17
        /*002a*/ 	.short	(.L_13 - .L_12)
.L_12:
        /*002c*/ 	.word	0x00000000
        /*0030*/ 	.short	0x0008
        /*0032*/ 	.short	0x0038
        /*0034*/ 	.byte	0x00, 0xf0, 0x21, 0x00


	//----- nvinfo : EIATTR_KPARAM_INFO
	.align		4
.L_13:
        /*0038*/ 	.byte	0x04, 0x17
        /*003a*/ 	.short	(.L_15 - .L_14)
.L_14:
        /*003c*/ 	.word	0x00000000
        /*0040*/ 	.short	0x0007
        /*0042*/ 	.short	0x0030
        /*0044*/ 	.byte	0x00, 0xf0, 0x21, 0x00


	//----- nvinfo : EIATTR_KPARAM_INFO
	.align		4
.L_15:
        /*0048*/ 	.byte	0x04, 0x17
        /*004a*/ 	.short	(.L_17 - .L_16)
.L_16:
        /*004c*/ 	.word	0x00000000
        /*0050*/ 	.short	0x0006
        /*0052*/ 	.short	0x0028
        /*0054*/ 	.byte	0x00, 0xf0, 0x21, 0x00


	//----- nvinfo : EIATTR_KPARAM_INFO
	.align		4
.L_17:
        /*0058*/ 	.byte	0x04, 0x17
        /*005a*/ 	.short	(.L_19 - .L_18)
.L_18:
        /*005c*/ 	.word	0x00000000
        /*0060*/ 	.short	0x0005
        /*0062*/ 	.short	0x0020
        /*0064*/ 	.byte	0x00, 0xf0, 0x11, 0x00


	//----- nvinfo : EIATTR_KPARAM_INFO
	.align		4
.L_19:
        /*0068*/ 	.byte	0x04, 0x17
        /*006a*/ 	.short	(.L_21 - .L_20)
.L_20:
        /*006c*/ 	.word	0x00000000
        /*0070*/ 	.short	0x0004
        /*0072*/ 	.short	0x001c
        /*0074*/ 	.byte	0x00, 0xf0, 0x11, 0x00


	//----- nvinfo : EIATTR_KPARAM_INFO
	.align		4
.L_21:
        /*0078*/ 	.byte	0x04, 0x17
        /*007a*/ 	.short	(.L_23 - .L_22)
.L_22:
        /*007c*/ 	.word	0x00000000
        /*0080*/ 	.short	0x0003
        /*0082*/ 	.short	0x0018
        /*0084*/ 	.byte	0x00, 0xf0, 0x11, 0x00


	//----- nvinfo : EIATTR_KPARAM_INFO
	.align		4
.L_23:
        /*0088*/ 	.byte	0x04, 0x17
        /*008a*/ 	.short	(.L_25 - .L_24)
.L_24:
        /*008c*/ 	.word	0x00000000
        /*0090*/ 	.short	0x0002
        /*0092*/ 	.short	0x0010
        /*0094*/ 	.byte	0x00, 0xf4, 0x21, 0x00


	//----- nvinfo : EIATTR_KPARAM_INFO
	.align		4
.L_25:
        /*0098*/ 	.byte	0x04, 0x17
        /*009a*/ 	.short	(.L_27 - .L_26)
.L_26:
        /*009c*/ 	.word	0x00000000
        /*00a0*/ 	.short	0x0001
        /*00a2*/ 	.short	0x0008
        /*00a4*/ 	.byte	0x00, 0xf4, 0x21, 0x00


	//----- nvinfo : EIATTR_KPARAM_INFO
	.align		4
.L_27:
        /*00a8*/ 	.byte	0x04, 0x17
        /*00aa*/ 	.short	(.L_29 - .L_28)
.L_28:
        /*00ac*/ 	.word	0x00000000
        /*00b0*/ 	.short	0x0000
        /*00b2*/ 	.short	0x0000
        /*00b4*/ 	.byte	0x00, 0xf4, 0x21, 0x00


	//----- nvinfo : EIATTR_SPARSE_MMA_MASK
	.align		4
.L_29:
        /*00b8*/ 	.byte	0x03, 0x50
        /*00ba*/ 	.short	0x0000


	//----- nvinfo : EIATTR_MAXREG_COUNT
	.align		4
        /*00bc*/ 	.byte	0x03, 0x1b
        /*00be*/ 	.short	0x00ff


	//----- nvinfo : EIATTR_NUM_BARRIERS
	.align		4
        /*00c0*/ 	.byte	0x02, 0x4c
        /*00c2*/ 	.byte	0x01
	.zero		1


	//----- nvinfo : EIATTR_MERCURY_ISA_VERSION
	.align		4
        /*00c4*/ 	.byte	0x03, 0x5f
        /*00c6*/ 	.short	0x0101


	//----- nvinfo : EIATTR_INT_WARP_WIDE_INSTR_OFFSETS
	.align		4
        /*00c8*/ 	.byte	0x04, 0x31
        /*00ca*/ 	.short	(.L_31 - .L_30)


	//   ....[0]....
.L_30:
        /*00cc*/ 	.word	0x00001270


	//   ....[1]....
        /*00d0*/ 	.word	0x00001290


	//   ....[2]....
        /*00d4*/ 	.word	0x00001340


	//   ....[3]....
        /*00d8*/ 	.word	0x000015f0


	//   ....[4]....
        /*00dc*/ 	.word	0x00001600


	//   ....[5]....
        /*00e0*/ 	.word	0x00001670


	//   ....[6]....
        /*00e4*/ 	.word	0x00001680


	//   ....[7]....
        /*00e8*/ 	.word	0x00001b20


	//   ....[8]....
        /*00ec*/ 	.word	0x00001b40


	//----- nvinfo : EIATTR_COOP_GROUP_MASK_REGIDS
	.align		4
.L_31:
        /*00f0*/ 	.byte	0x04, 0x29
        /*00f2*/ 	.short	(.L_33 - .L_32)


	//   ....[0]....
.L_32:
        /*00f4*/ 	.word	0xffffffff


	//   ....[1]....
        /*00f8*/ 	.word	0xffffffff


	//   ....[2]....
        /*00fc*/ 	.word	0xffffffff


	//----- nvinfo : EIATTR_COOP_GROUP_INSTR_OFFSETS
	.align		4
.L_33:
        /*0100*/ 	.byte	0x04, 0x28
        /*0102*/ 	.short	(.L_35 - .L_34)


	//   ....[0]....
.L_34:
        /*0104*/ 	.word	0x00000140


	//   ....[1]....
        /*0108*/ 	.word	0x000006e0


	//   ....[2]....
        /*010c*/ 	.word	0x00000cb0


	//----- nvinfo : EIATTR_MBARRIER_INSTR_OFFSETS
	.align		4
.L_35:
        /*0110*/ 	.byte	0x04, 0x39
        /*0112*/ 	.short	(.L_37 - .L_36)


	//   ....[0]....
.L_36:
        /*0114*/ 	.word	0x000013c0
        /*0118*/ 	.word	0x000000ff
        /*011c*/ 	.word	0x00006000
        /*0120*/ 	.short	0x0100
        /*0122*/ 	.byte	0x0c
	.zero		1


	//   ....[1]....
        /*0124*/ 	.word	0x000013e0
        /*0128*/ 	.word	0x000000ff
        /*012c*/ 	.word	0x00006008
        /*0130*/ 	.short	0x0100
        /*0132*/ 	.byte	0x0c
	.zero		1


	//   ....[2]....
        /*0134*/ 	.word	0x00001730
        /*0138*/ 	.word	0x000000ff
        /*013c*/ 	.word	0x00006000
        /*0140*/ 	.short	0x010a
        /*0142*/ 	.byte	0x14
	.zero		1


	//   ....[3]....
        /*0144*/ 	.word	0x00001a70
        /*0148*/ 	.word	0x000000ff
        /*014c*/ 	.word	0x00006000
        /*0150*/ 	.short	0x0108
        /*0152*/ 	.byte	0x0c
	.zero		1


	//   ....[4]....
        /*0154*/ 	.word	0x00001b70
        /*0158*/ 	.word	0x000000ff
        /*015c*/ 	.word	0x00006008
        /*0160*/ 	.short	0x0108
        /*0162*/ 	.byte	0x0c
	.zero		1


	//   ....[5]....
        /*0164*/ 	.word	0x00001d40
        /*0168*/ 	.word	0x000000ff
        /*016c*/ 	.word	0x00006000
        /*0170*/ 	.short	0x010a
        /*0172*/ 	.byte	0x14
	.zero		1


	//----- nvinfo : EIATTR_NUM_MBARRIERS
	.align		4
.L_37:
        /*0174*/ 	.byte	0x03, 0x38
        /*0176*/ 	.short	0x0002


	//----- nvinfo : EIATTR_EXIT_INSTR_OFFSETS
	.align		4
        /*0178*/ 	.byte	0x04, 0x1c
        /*017a*/ 	.short	(.L_39 - .L_38)


	//   ....[0]....
.L_38:
        /*017c*/ 	.word	0x00001d30


	//----- nvinfo : EIATTR_REQNTID
	.align		4
.L_39:
        /*0180*/ 	.byte	0x04, 0x10
        /*0182*/ 	.short	(.L_41 - .L_40)
.L_40:
        /*0184*/ 	.word	0x00000100
        /*0188*/ 	.word	0x00000001
        /*018c*/ 	.word	0x00000001


	//----- nvinfo : EIATTR_CRS_STACK_SIZE
	.align		4
.L_41:
        /*0190*/ 	.byte	0x04, 0x1e
        /*0192*/ 	.short	(.L_43 - .L_42)
.L_42:
        /*0194*/ 	.word	0x00000000


	//----- nvinfo : EIATTR_CBANK_PARAM_SIZE
	.align		4
.L_43:
        /*0198*/ 	.byte	0x03, 0x19
        /*019a*/ 	.short	0x0050


	//----- nvinfo : EIATTR_PARAM_CBANK
	.align		4
        /*019c*/ 	.byte	0x04, 0x0a
        /*019e*/ 	.short	(.L_45 - .L_44)
	.align		4
.L_44:
        /*01a0*/ 	.word	index@(.nv.constant0.gluon_wgmma)
        /*01a4*/ 	.short	0x0210
        /*01a6*/ 	.short	0x0050


	//----- nvinfo : EIATTR_SW_WAR
	.align		4
.L_45:
        /*01a8*/ 	.byte	0x04, 0x36
        /*01aa*/ 	.short	(.L_47 - .L_46)
.L_46:
        /*01ac*/ 	.word	0x00000008
.L_47:


//--------------------- .nv.callgraph             --------------------------
	.section	.nv.callgraph,"",@"SHT_CUDA_CALLGRAPH"
	.align	4
	.sectionentsize	8
	.align		4
        /*0000*/ 	.word	0x00000000
	.align		4
        /*0004*/ 	.word	0xffffffff
	.align		4
        /*0008*/ 	.word	0x00000000
	.align		4
        /*000c*/ 	.word	0xfffffffe
	.align		4
        /*0010*/ 	.word	0x00000000
	.align		4
        /*0014*/ 	.word	0xfffffffd
	.align		4
        /*0018*/ 	.word	0x00000000
	.align		4
        /*001c*/ 	.word	0xfffffffc


//--------------------- .text.gluon_wgmma         --------------------------
	.section	.text.gluon_wgmma,"ax",@progbits
	.align	128
        .global         gluon_wgmma
        .type           gluon_wgmma,@function
        .size           gluon_wgmma,(.L_x_53 - gluon_wgmma)
        .other          gluon_wgmma,@"STO_CUDA_ENTRY STV_DEFAULT"
gluon_wgmma:
.text.gluon_wgmma:
[----:B------:R-:W-:Y:S01]  /*0000*/  LDC R1, c[0x0][0x28] ;  /* 0x00000a00ff017b82 */ /* 0x000fe20000000800 */
[----:B------:R-:W1:Y:S07]  /*0010*/  S2R R0, SR_TID.X ;  /* 0x0000000000007919 */ /* 0x000e6e0000002100 */
[----:B------:R-:W2:Y:S01]  /*0020*/  S2UR UR4, SR_CgaCtaId ;  /* 0x00000000000479c3 */ /* 0x000ea20000008800 */
[----:B------:R-:W-:Y:S01]  /*0030*/  UMOV UR12, 0x400 ;  /* 0x00000400000c7882 */ /* 0x000fe20000000000 */
[----:B------:R-:W-:Y:S01]  /*0040*/  ULDC UR6, c[0x0][0xc] ;  /* 0x0000030000067ab9 */ /* 0x000fe20000000800 */
[----:B------:R-:W-:Y:S01]  /*0050*/  ULDC.64 UR28, c[0x0][0x250] ;  /* 0x00009400001c7ab9 */ /* 0x000fe20000000a00 */
[----:B------:R-:W-:Y:S04]  /*0060*/  BSSY B0, `(.L_x_0) ;  /* 0x000001e000007945 */ /* 0x000fe80003800000 */
[----:B------:R-:W3:Y:S08]  /*0070*/  LDC R9, c[0x0][0x230] ;  /* 0x00008c00ff097b82 */ /* 0x000ef00000000800 */
[----:B------:R-:W-:Y:S08]  /*0080*/  S2UR UR30, SR_CTAID.Y ;  /* 0x00000000001e79c3 */ /* 0x000ff00000002600 */
[----:B------:R-:W4:Y:S01]  /*0090*/  S2UR UR5, SR_CTAID.Z ;  /* 0x00000000000579c3 */ /* 0x000f220000002700 */
[----:B--2---:R-:W-:-:S03]  /*00a0*/  ULEA UR12, UR4, UR12, 0x18 ;  /* 0x0000000c040c7291 */ /* 0x004fc6000f8ec03f */
[----:B------:R-:W-:Y:S01]  /*00b0*/  ULDC UR4, c[0x0][0x10] ;  /* 0x0000040000047ab9 */ /* 0x000fe20000000800 */
[----:B-1----:R-:W-:-:S03]  /*00c0*/  LOP3.LUT R7, R0, 0xff, RZ, 0xc0, !PT ;  /* 0x000000ff00077812 */ /* 0x002fc600078ec0ff */
[----:B------:R-:W1:Y:S01]  /*00d0*/  S2UR UR31, SR_CTAID.X ;  /* 0x00000000001f79c3 */ /* 0x000e620000002500 */
[----:B---3--:R-:W-:Y:S01]  /*00e0*/  VIADD R6, R9, 0xffffffff ;  /* 0xffffffff09067836 */ /* 0x008fe20000000000 */
[C---:B------:R-:W-:Y:S02]  /*00f0*/  ISETP.GE.U32.AND P0, PT, R7.reuse, 0x20, PT ;  /* 0x000000200700780c */ /* 0x040fe40003f06070 */
[C---:B------:R-:W-:Y:S02]  /*0100*/  ISETP.NE.U32.AND P2, PT, R7.reuse, RZ, PT ;  /* 0x000000ff0700720c */ /* 0x040fe40003f45070 */
[----:B------:R-:W-:Y:S02]  /*0110*/  LEA R3, R7, UR12, 0x2 ;  /* 0x0000000c07037c11 */ /* 0x000fe4000f8e10ff */
[----:B------:R-:W2:Y:S07]  /*0120*/  LDC R2, c[0x0][0x228] ;  /* 0x00008a00ff027b82 */ /* 0x000eae0000000800 */
[----:B------:R3:W-:Y:S01]  /*0130*/  @!P0 STS [R3], RZ ;  /* 0x000000ff03008388 */ /* 0x0007e20000000800 */
[----:B------:R-:W-:-:S03]  /*0140*/  NOP ;  /* 0x0000000000007918 */ /* 0x000fc60000000000 */
[----:B------:R3:W-:Y:S01]  /*0150*/  @!P2 STS [UR12+0x20], R6 ;  /* 0x00002006ff00a988 */ /* 0x0007e2000800080c */
[----:B----4-:R-:W-:-:S04]  /*0160*/  UIMAD UR4, UR5, UR4, UR30 ;  /* 0x00000004050472a4 */ /* 0x010fc8000f8e021e */
[----:B-1----:R-:W-:-:S04]  /*0170*/  UIMAD UR4, UR4, UR6, UR31 ;  /* 0x00000006040472a4 */ /* 0x002fc8000f8e021f */
[----:B------:R-:W-:Y:S01]  /*0180*/  UIMAD UR5, UR4, 0x180, URZ ;  /* 0x00000180040578a4 */ /* 0x000fe2000f8e023f */
[----:B--2---:R-:W-:Y:S02]  /*0190*/  VIADD R2, R2, 0xffffffff ;  /* 0xffffffff02027836 */ /* 0x004fe40000000000 */
[----:B------:R-:W-:Y:S01]  /*01a0*/  UMOV UR4, URZ ;  /* 0x0000003f00047c82 */ /* 0x000fe20008000000 */
[----:B------:R-:W-:-:S04]  /*01b0*/  UIADD3 UR24, UP0, UR5, UR28, URZ ;  /* 0x0000001c05187290 */ /* 0x000fc8000ff1e03f */
[----:B------:R-:W-:Y:S01]  /*01c0*/  ULEA.HI.X.SX32 UR25, UR5, UR29, 0x1, UP0 ;  /* 0x0000001d05197291 */ /* 0x000fe200080f0e3f */
[----:B---3--:R-:W-:Y:S11]  /*01d0*/  @P2 BRA `(.L_x_1) ;  /* 0x0000000000182947 */ /* 0x008ff60003800000 */
[----:B------:R-:W1:Y:S01]  /*01e0*/  LDS R4, [UR12+0x8] ;  /* 0x0000080cff047984 */ /* 0x000e620008000800 */
[----:B------:R-:W2:Y:S01]  /*01f0*/  LDC.64 R10, c[0x0][0x210] ;  /* 0x00008400ff0a7b82 */ /* 0x000ea20000000a00 */
[----:B------:R-:W-:Y:S02]  /*0200*/  IMAD.MOV.U32 R5, RZ, RZ, 0x70 ;  /* 0x00000070ff057424 */ /* 0x000fe400078e00ff */
[----:B--2---:R2:W-:Y:S03]  /*0210*/  STS.64 [UR12], R10 ;  /* 0x0000000aff007988 */ /* 0x0045e60008000a0c */
[----:B-1----:R-:W-:-:S05]  /*0220*/  LOP3.LUT R4, R4, 0x10, R5, 0xd8, !PT ;  /* 0x0000001004047812 */ /* 0x002fca00078ed805 */
[----:B------:R2:W-:Y:S02]  /*0230*/  STS [UR12+0x8], R4 ;  /* 0x00000804ff007988 */ /* 0x0005e4000800080c */
.L_x_1:
[----:B------:R-:W-:Y:S05]  /*0240*/  BSYNC B0 ;  /* 0x0000000000007941 */ /* 0x000fea0003800000 */
.L_x_0:
[----:B------:R-:W-:Y:S04]  /*0250*/  BSSY B0, `(.L_x_2) ;  /* 0x000000a000007945 */ /* 0x000fe80003800000 */
[----:B------:R-:W-:Y:S05]  /*0260*/  @P2 BRA `(.L_x_3) ;  /* 0x0000000000202947 */ /* 0x000fea0003800000 */
[----:B--2---:R-:W1:Y:S01]  /*0270*/  LDS R4, [UR12+0x34] ;  /* 0x0000340cff047984 */ /* 0x004e620008000800 */
[----:B------:R-:W-:Y:S02]  /*0280*/  IMAD.MOV.U32 R5, RZ, RZ, 0x3f000000 ;  /* 0x3f000000ff057424 */ /* 0x000fe400078e00ff */
[----:B------:R-:W-:Y:S01]  /*0290*/  @!P2 IMAD.MOV.U32 R8, RZ, RZ, 0x3f ;  /* 0x0000003fff08a424 */ /* 0x000fe200078e00ff */
[----:B------:R-:W2:Y:S02]  /*02a0*/  @!P2 LDS R11, [UR12+0x38] ;  /* 0x0000380cff0ba984 */ /* 0x000ea40008000800 */
[----:B-1----:R-:W-:Y:S02]  /*02b0*/  LOP3.LUT R4, R4, 0xff000000, R5, 0xb8, !PT ;  /* 0xff00000004047812 */ /* 0x002fe400078eb805 */
[----:B--2---:R-:W-:-:S03]  /*02c0*/  @!P2 LOP3.LUT R5, R11, 0xff, R8, 0xb8, !PT ;  /* 0x000000ff0b05a812 */ /* 0x004fc600078eb808 */
[----:B------:R1:W-:Y:S04]  /*02d0*/  STS [UR12+0x34], R4 ;  /* 0x00003404ff007988 */ /* 0x0003e8000800080c */
[----:B------:R1:W-:Y:S02]  /*02e0*/  @!P2 STS [UR12+0x38], R5 ;  /* 0x00003805ff00a988 */ /* 0x0003e4000800080c */
.L_x_3:
[----:B------:R-:W-:Y:S05]  /*02f0*/  BSYNC B0 ;  /* 0x0000000000007941 */ /* 0x000fea0003800000 */
.L_x_2:
[----:B------:R-:W-:Y:S04]  /*0300*/  BSSY B0, `(.L_x_4) ;  /* 0x000000a000007945 */ /* 0x000fe80003800000 */
[----:B------:R-:W-:Y:S05]  /*0310*/  @P2 BRA `(.L_x_5) ;  /* 0x0000000000202947 */ /* 0x000fea0003800000 */
[----:B-12---:R-:W1:Y:S01]  /*0320*/  LDS R4, [UR12+0x1c] ;  /* 0x00001c0cff047984 */ /* 0x006e620008000800 */
[----:B------:R-:W2:Y:S03]  /*0330*/  LDC.64 R12, c[0x0][0x238] ;  /* 0x00008e00ff0c7b82 */ /* 0x000ea60000000a00 */
[----:B------:R3:W-:Y:S01]  /*0340*/  STS [UR12+0x24], R2 ;  /* 0x00002402ff007988 */ /* 0x0007e2000800080c */
[--C-:B--2---:R-:W-:Y:S02]  /*0350*/  SHF.R.U32.HI R11, RZ, 0x4, R13.reuse ;  /* 0x00000004ff0b7819 */ /* 0x104fe4000001160d */
[----:B------:R-:W-:-:S05]  /*0360*/  SHF.R.U64 R5, R12, 0x4, R13 ;  /* 0x000000040c057819 */ /* 0x000fca000000120d */
[----:B------:R3:W-:Y:S01]  /*0370*/  STS [UR12+0xc], R5 ;  /* 0x00000c05ff007988 */ /* 0x0007e2000800080c */
[----:B-1----:R-:W-:-:S05]  /*0380*/  LOP3.LUT R4, R4, 0xf, R11, 0xb8, !PT ;  /* 0x0000000f04047812 */ /* 0x002fca00078eb80b */
[----:B------:R3:W-:Y:S02]  /*0390*/  STS [UR12+0x1c], R4 ;  /* 0x00001c04ff007988 */ /* 0x0007e4000800080c */
.L_x_5:
[----:B------:R-:W-:Y:S05]  /*03a0*/  BSYNC B0 ;  /* 0x0000000000007941 */ /* 0x000fea0003800000 */
.L_x_4:
[----:B------:R-:W-:Y:S04]  /*03b0*/  BSSY B1, `(.L_x_6) ;  /* 0x000001d000017945 */ /* 0x000fe80003800000 */
[----:B------:R-:W-:Y:S04]  /*03c0*/  BSSY B0, `(.L_x_7) ;  /* 0x0000018000007945 */ /* 0x000fe80003800000 */
[----:B------:R-:W-:Y:S05]  /*03d0*/  @P2 BRA `(.L_x_8) ;  /* 0x00000000001c2947 */ /* 0x000fea0003800000 */
[----:B-123--:R-:W1:Y:S02]  /*03e0*/  LDS R4, [UR12+0x34] ;  /* 0x0000340cff047984 */ /* 0x00ee640008000800 */
[----:B-1----:R-:W-:-:S05]  /*03f0*/  LOP3.LUT R4, R4, 0x7, RZ, 0xb8, !PT ;  /* 0x0000000704047812 */ /* 0x002fca00078eb8ff */
[----:B------:R1:W-:Y:S01]  /*0400*/  STS [UR12+0x34], R4 ;  /* 0x00003404ff007988 */ /* 0x0003e2000800080c */
[----:B------:R-:W-:Y:S05]  /*0410*/  @P2 BRA `(.L_x_9) ;  /* 0x00000000001c2947 */ /* 0x000fea0003800000 */
[----:B-1----:R-:W1:Y:S02]  /*0420*/  LDS R4, [UR12+0x34] ;  /* 0x0000340cff047984 */ /* 0x002e640008000800 */
[----:B-1----:R-:W-:-:S05]  /*0430*/  LOP3.LUT R4, R4, 0x38, RZ, 0xb8, !PT ;  /* 0x0000003804047812 */ /* 0x002fca00078eb8ff */
[----:B------:R4:W-:Y:S02]  /*0440*/  STS [UR12+0x34], R4 ;  /* 0x00003404ff007988 */ /* 0x0009e4000800080c */
.L_x_8:
[----:B------:R-:W-:Y:S05]  /*0450*/  @P2 BRA `(.L_x_10) ;  /* 0x00000000001c2947 */ /* 0x000fea0003800000 */
[----:B-1234-:R-:W1:Y:S02]  /*0460*/  LDS R4, [UR12+0x8] ;  /* 0x0000080cff047984 */ /* 0x01ee640008000800 */
[----:B-1----:R-:W-:-:S05]  /*0470*/  LOP3.LUT R4, R4, 0x780, RZ, 0xb8, !PT ;  /* 0x0000078004047812 */ /* 0x002fca00078eb8ff */
[----:B------:R2:W-:Y:S02]  /*0480*/  STS [UR12+0x8], R4 ;  /* 0x00000804ff007988 */ /* 0x0005e4000800080c */
.L_x_9:
[----:B------:R-:W-:Y:S05]  /*0490*/  @P2 BRA `(.L_x_11) ;  /* 0x0000000000282947 */ /* 0x000fea0003800000 */
[----:B-12---:R-:W1:Y:S02]  /*04a0*/  LDS R4, [UR12+0x8] ;  /* 0x0000080cff047984 */ /* 0x006e640008000800 */
[----:B-1----:R-:W-:-:S05]  /*04b0*/  LOP3.LUT R4, R4, 0x1800, RZ, 0xb8, !PT ;  /* 0x0000180004047812 */ /* 0x002fca00078eb8ff */
[----:B------:R5:W-:Y:S02]  /*04c0*/  STS [UR12+0x8], R4 ;  /* 0x00000804ff007988 */ /* 0x000be4000800080c */
.L_x_10:
[----:B------:R-:W-:Y:S05]  /*04d0*/  @P2 BREAK B0 ;  /* 0x0000000000002942 */ /* 0x000fea0003800000 */
[----:B------:R-:W-:Y:S05]  /*04e0*/  @P2 BRA `(.L_x_12) ;  /* 0x0000000000242947 */ /* 0x000fea0003800000 */
[----:B-1-3--:R-:W1:Y:S01]  /*04f0*/  LDS R5, [UR12+0x8] ;  /* 0x0000080cff057984 */ /* 0x00ae620008000800 */
[----:B--2-45:R-:W-:-:S05]  /*0500*/  IMAD.MOV.U32 R4, RZ, RZ, 0x6000 ;  /* 0x00006000ff047424 */ /* 0x034fca00078e00ff */
[----:B-1----:R-:W-:-:S04]  /*0510*/  LOP3.LUT R4, R5, 0x4000, R4, 0xd8, !PT ;  /* 0x0000400005047812 */ /* 0x002fc800078ed804 */
[----:B------:R-:W-:-:S05]  /*0520*/  LOP3.LUT R4, R4, 0x400000, RZ, 0xb8, !PT ;  /* 0x0040000004047812 */ /* 0x000fca00078eb8ff */
[----:B------:R3:W-:Y:S02]  /*0530*/  STS [UR12+0x8], R4 ;  /* 0x00000804ff007988 */ /* 0x0007e4000800080c */
.L_x_11:
[----:B------:R-:W-:Y:S05]  /*0540*/  BSYNC B0 ;  /* 0x0000000000007941 */ /* 0x000fea0003800000 */
.L_x_7:
[----:B-123--:R-:W1:Y:S02]  /*0550*/  @!P2 LDS R4, [UR12+0x8] ;  /* 0x0000080cff04a984 */ /* 0x00ee640008000800 */
[----:B-1----:R-:W-:-:S05]  /*0560*/  @!P2 LOP3.LUT R4, R4, 0x8000, RZ, 0xb8, !PT ;  /* 0x000080000404a812 */ /* 0x002fca00078eb8ff */
[----:B------:R1:W-:Y:S02]  /*0570*/  @!P2 STS [UR12+0x8], R4 ;  /* 0x00000804ff00a988 */ /* 0x0003e4000800080c */
.L_x_12:
[----:B------:R-:W-:Y:S05]  /*0580*/  BSYNC B1 ;  /* 0x0000000000017941 */ /* 0x000fea0003800000 */
.L_x_6:
[----:B------:R-:W-:Y:S05]  /*0590*/  WARPSYNC.ALL ;  /* 0x0000000000007948 */ /* 0x000fea0003800000 */
[----:B------:R-:W-:Y:S05]  /*05a0*/  @P0 BRA `(.L_x_13) ;  /* 0x0000000000280947 */ /* 0x000fea0003800000 */
[----:B-12345:R-:W1:Y:S01]  /*05b0*/  S2R R4, SR_LANEID ;  /* 0x0000000000047919 */ /* 0x03ee620000000000 */
[----:B------:R-:W-:Y:S05]  /*05c0*/  WARPSYNC.ALL ;  /* 0x0000000000007948 */ /* 0x000fea0003800000 */
[----:B-1----:R-:W-:-:S05]  /*05d0*/  IMAD.SHL.U32 R8, R4, 0x4, RZ ;  /* 0x0000000404087824 */ /* 0x002fca00078e00ff */
[----:B------:R-:W1:Y:S01]  /*05e0*/  LDS R11, [R8+UR12] ;  /* 0x0000000c080b7984 */ /* 0x000e620008000800 */
[----:B------:R-:W-:-:S05]  /*05f0*/  IADD3 R4, P1, R8, UR24, RZ ;  /* 0x0000001808047c10 */ /* 0x000fca000ff3e0ff */
[----:B------:R-:W-:-:S05]  /*0600*/  IMAD.X R5, RZ, RZ, UR25, P1 ;  /* 0x00000019ff057e24 */ /* 0x000fca00088e06ff */
[----:B-1----:R1:W2:Y:S01]  /*0610*/  ATOMG.E.EXCH.STRONG.GPU PT, RZ, [R4], R11 ;  /* 0x0000000b04ff73a8 */ /* 0x0022a200041ee100 */
[----:B------:R-:W-:-:S04]  /*0620*/  DEPBAR {5,4,3,2,1,0} ;  /* 0x0000003f0000791a */ /* 0x000fc80000000000 */
[----:B------:R1:W-:Y:S01]  /*0630*/  UTMACCTL.IV [UR24] ;  /* 0x00000000180079b9 */ /* 0x0003e20008000000 */
[----:B------:R-:W-:Y:S01]  /*0640*/  NOP ;  /* 0x0000000000007918 */ /* 0x000fe20000000000 */
.L_x_13:
[----:B------:R-:W-:Y:S05]  /*0650*/  @P0 BRA `(.L_x_14) ;  /* 0x00000000000c0947 */ /* 0x000fea0003800000 */
[----:B------:R0:W-:Y:S01]  /*0660*/  UTMACMDFLUSH ;  /* 0x00000000000079b7 */ /* 0x0001e20000000000 */
[----:B------:R-:W-:Y:S05]  /*0670*/  @P0 BRA `(.L_x_14) ;  /* 0x0000000000040947 */ /* 0x000fea0003800000 */
[----:B------:R-:W-:-:S04]  /*0680*/  DEPBAR.LE SB0, 0x0 ;  /* 0x000080000000791a */ /* 0x000fc80000000000 */
.L_x_14:
[----:B------:R-:W-:Y:S05]  /*0690*/  WARPSYNC.ALL ;  /* 0x0000000000007948 */ /* 0x000fea0003800000 */
[----:B--2---:R-:W-:Y:S06]  /*06a0*/  BAR.SYNC.DEFER_BLOCKING 0x0 ;  /* 0x0000000000007b1d */ /* 0x004fec0000010000 */
[----:B------:R-:W-:Y:S02]  /*06b0*/  BSSY B1, `(.L_x_15) ;  /* 0x000000b000017945 */ /* 0x000fe40003800000 */
[----:B------:R-:W-:Y:S06]  /*06c0*/  BAR.SYNC.DEFER_BLOCKING 0x0 ;  /* 0x0000000000007b1d */ /* 0x000fec0000010000 */
[----:B------:R2:W-:Y:S01]  /*06d0*/  @!P0 STS [R3], RZ ;  /* 0x000000ff03008388 */ /* 0x0005e20000000800 */
[----:B------:R-:W-:Y:S01]  /*06e0*/  NOP ;  /* 0x0000000000007918 */ /* 0x000fe20000000000 */
[----:B------:R-:W-:Y:S05]  /*06f0*/  @P2 BRA `(.L_x_16) ;  /* 0x0000000000182947 */ /* 0x000fea0003800000 */
[----:B-1-345:R-:W1:Y:S01]  /*0700*/  LDS R4, [UR12+0x8] ;  /* 0x0000080cff047984 */ /* 0x03ae620008000800 */
[----:B------:R-:W3:Y:S01]  /*0710*/  LDC.64 R10, c[0x0][0x218] ;  /* 0x00008600ff0a7b82 */ /* 0x000ee20000000a00 */
[----:B------:R-:W-:Y:S02]  /*0720*/  IMAD.MOV.U32 R5, RZ, RZ, 0x70 ;  /* 0x00000070ff057424 */ /* 0x000fe400078e00ff */
[----:B---3--:R3:W-:Y:S03]  /*0730*/  STS.64 [UR12], R10 ;  /* 0x0000000aff007988 */ /* 0x0087e60008000a0c */
[----:B-1----:R-:W-:-:S05]  /*0740*/  LOP3.LUT R4, R4, 0x10, R5, 0xd8, !PT ;  /* 0x0000001004047812 */ /* 0x002fca00078ed805 */
[----:B------:R3:W-:Y:S02]  /*0750*/  STS [UR12+0x8], R4 ;  /* 0x00000804ff007988 */ /* 0x0007e4000800080c */
.L_x_16:
[----:B-1----:R-:W-:Y:S05]  /*0760*/  BSYNC B1 ;  /* 0x0000000000017941 */ /* 0x002fea0003800000 */
.L_x_15:
[----:B------:R-:W-:Y:S04]  /*0770*/  BSSY B2, `(.L_x_17) ;  /* 0x000000f000027945 */ /* 0x000fe80003800000 */
[----:B------:R-:W-:Y:S04]  /*0780*/  BSSY B1, `(.L_x_18) ;  /* 0x000000c000017945 */ /* 0x000fe80003800000 */
[----:B------:R-:W-:Y:S05]  /*0790*/  @P2 BRA `(.L_x_19) ;  /* 0x0000000000282947 */ /* 0x000fea0003800000 */
[----:B---345:R-:W1:Y:S01]  /*07a0*/  LDS R4, [UR12+0x34] ;  /* 0x0000340cff047984 */ /* 0x038e620008000800 */
[----:B------:R-:W-:Y:S01]  /*07b0*/  IMAD.MOV.U32 R5, RZ, RZ, 0x3f000000 ;  /* 0x3f000000ff057424 */ /* 0x000fe200078e00ff */
[----:B------:R-:W-:Y:S05]  /*07c0*/  @P2 BREAK B1 ;  /* 0x0000000000012942 */ /* 0x000fea0003800000 */
[----:B-1----:R-:W-:-:S05]  /*07d0*/  LOP3.LUT R4, R4, 0xff000000, R5, 0xb8, !PT ;  /* 0xff00000004047812 */ /* 0x002fca00078eb805 */
[----:B------:R1:W-:Y:S01]  /*07e0*/  STS [UR12+0x34], R4 ;  /* 0x00003404ff007988 */ /* 0x0003e2000800080c */
[----:B------:R-:W-:Y:S05]  /*07f0*/  @P2 BRA `(.L_x_20) ;  /* 0x0000000000182947 */ /* 0x000fea0003800000 */
[----:B------:R-:W3:Y:S01]  /*0800*/  LDS R5, [UR12+0x38] ;  /* 0x0000380cff057984 */ /* 0x000ee20008000800 */
[----:B-1----:R-:W-:-:S05]  /*0810*/  IMAD.MOV.U32 R4, RZ, RZ, 0x7f ;  /* 0x0000007fff047424 */ /* 0x002fca00078e00ff */
[----:B---3--:R-:W-:-:S05]  /*0820*/  LOP3.LUT R4, R5, 0xff, R4, 0xb8, !PT ;  /* 0x000000ff05047812 */ /* 0x008fca00078eb804 */
[----:B------:R1:W-:Y:S02]  /*0830*/  STS [UR12+0x38], R4 ;  /* 0x00003804ff007988 */ /* 0x0003e4000800080c */
.L_x_19:
[----:B------:R-:W-:Y:S05]  /*0840*/  BSYNC B1 ;  /* 0x0000000000017941 */ /* 0x000fea0003800000 */
.L_x_18:
[----:B------:R1:W-:Y:S02]  /*0850*/  @!P2 STS [UR12+0x20], R6 ;  /* 0x00002006ff00a988 */ /* 0x0003e4000800080c */
.L_x_20:
[----:B------:R-:W-:Y:S05]  /*0860*/  BSYNC B2 ;  /* 0x0000000000027941 */ /* 0x000fea0003800000 */
.L_x_17:
[----:B------:R-:W-:Y:S05]  /*0870*/  WARPSYNC.ALL ;  /* 0x0000000000007948 */ /* 0x000fea0003800000 */
[----:B-1----:R-:W1:Y:S01]  /*0880*/  LDC R6, c[0x0][0x22c] ;  /* 0x00008b00ff067b82 */ /* 0x002e620000000800 */
[----:B------:R-:W-:Y:S01]  /*0890*/  BSSY B2, `(.L_x_21) ;  /* 0x000000b000027945 */ /* 0x000fe20003800000 */
[----:B-1----:R-:W-:-:S03]  /*08a0*/  VIADD R6, R6, 0xffffffff ;  /* 0xffffffff06067836 */ /* 0x002fc60000000000 */
[----:B------:R-:W-:Y:S05]  /*08b0*/  @P2 BRA `(.L_x_22) ;  /* 0x0000000000202947 */ /* 0x000fea0003800000 */
[----:B---345:R-:W1:Y:S01]  /*08c0*/  LDS R4, [UR12+0x1c] ;  /* 0x00001c0cff047984 */ /* 0x038e620008000800 */
[----:B------:R-:W3:Y:S03]  /*08d0*/  LDC.64 R12, c[0x0][0x240] ;  /* 0x00009000ff0c7b82 */ /* 0x000ee60000000a00 */
[----:B------:R4:W-:Y:S01]  /*08e0*/  STS [UR12+0x24], R6 ;  /* 0x00002406ff007988 */ /* 0x0009e2000800080c */
[--C-:B---3--:R-:W-:Y:S02]  /*08f0*/  SHF.R.U32.HI R11, RZ, 0x4, R13.reuse ;  /* 0x00000004ff0b7819 */ /* 0x108fe4000001160d */
[----:B------:R-:W-:-:S05]  /*0900*/  SHF.R.U64 R5, R12, 0x4, R13 ;  /* 0x000000040c057819 */ /* 0x000fca000000120d */
[----:B------:R4:W-:Y:S01]  /*0910*/  STS [UR12+0xc], R5 ;  /* 0x00000c05ff007988 */ /* 0x0009e2000800080c */
[----:B-1----:R-:W-:-:S05]  /*0920*/  LOP3.LUT R4, R4, 0xf, R11, 0xb8, !PT ;  /* 0x0000000f04047812 */ /* 0x002fca00078eb80b */
[----:B------:R4:W-:Y:S02]  /*0930*/  STS [UR12+0x1c], R4 ;  /* 0x00001c04ff007988 */ /* 0x0009e4000800080c */
.L_x_22:
[----:B------:R-:W-:Y:S05]  /*0940*/  BSYNC B2 ;  /* 0x0000000000027941 */ /* 0x000fea0003800000 */
.L_x_21:
[----:B------:R-:W-:Y:S04]  /*0950*/  BSSY B3, `(.L_x_23) ;  /* 0x000001d000037945 */ /* 0x000fe80003800000 */
[----:B------:R-:W-:Y:S04]  /*0960*/  BSSY B2, `(.L_x_24) ;  /* 0x0000018000027945 */ /* 0x000fe80003800000 */
[----:B------:R-:W-:Y:S05]  /*0970*/  @P2 BRA `(.L_x_25) ;  /* 0x00000000001c2947 */ /* 0x000fea0003800000 */
[----:B---345:R-:W1:Y:S02]  /*0980*/  LDS R4, [UR12+0x34] ;  /* 0x0000340cff047984 */ /* 0x038e640008000800 */
[----:B-1----:R-:W-:-:S05]  /*0990*/  LOP3.LUT R4, R4, 0x7, RZ, 0xb8, !PT ;  /* 0x0000000704047812 */ /* 0x002fca00078eb8ff */
[----:B------:R1:W-:Y:S01]  /*09a0*/  STS [UR12+0x34], R4 ;  /* 0x00003404ff007988 */ /* 0x0003e2000800080c */
[----:B------:R-:W-:Y:S05]  /*09b0*/  @P2 BRA `(.L_x_26) ;  /* 0x00000000001c2947 */ /* 0x000fea0003800000 */
[----:B-1----:R-:W1:Y:S02]  /*09c0*/  LDS R4, [UR12+0x34] ;  /* 0x0000340cff047984 */ /* 0x002e640008000800 */
[----:B-1----:R-:W-:-:S05]  /*09d0*/  LOP3.LUT R4, R4, 0x38, RZ, 0xb8, !PT ;  /* 0x0000003804047812 */ /* 0x002fca00078eb8ff */
[----:B------:R1:W-:Y:S02]  /*09e0*/  STS [UR12+0x34], R4 ;  /* 0x00003404ff007988 */ /* 0x0003e4000800080c */
.L_x_25:
[----:B------:R-:W-:Y:S05]  /*09f0*/  @P2 BRA `(.L_x_27) ;  /* 0x00000000001c2947 */ /* 0x000fea0003800000 */
[----:B-1-345:R-:W1:Y:S02]  /*0a00*/  LDS R4, [UR12+0x8] ;  /* 0x0000080cff047984 */ /* 0x03ae640008000800 */
[----:B-1----:R-:W-:-:S05]  /*0a10*/  LOP3.LUT R4, R4, 0x780, RZ, 0xb8, !PT ;  /* 0x0000078004047812 */ /* 0x002fca00078eb8ff */
[----:B------:R3:W-:Y:S02]  /*0a20*/  STS [UR12+0x8], R4 ;  /* 0x00000804ff007988 */ /* 0x0007e4000800080c */
.L_x_26:
[----:B------:R-:W-:Y:S05]  /*0a30*/  @P2 BRA `(.L_x_28) ;  /* 0x0000000000282947 */ /* 0x000fea0003800000 */
[----:B-1-3--:R-:W1:Y:S02]  /*0a40*/  LDS R4, [UR12+0x8] ;  /* 0x0000080cff047984 */ /* 0x00ae640008000800 */
[----:B-1----:R-:W-:-:S05]  /*0a50*/  LOP3.LUT R4, R4, 0x1800, RZ, 0xb8, !PT ;  /* 0x0000180004047812 */ /* 0x002fca00078eb8ff */
[----:B------:R1:W-:Y:S02]  /*0a60*/  STS [UR12+0x8], R4 ;  /* 0x00000804ff007988 */ /* 0x0003e4000800080c */
.L_x_27:
[----:B------:R-:W-:Y:S05]  /*0a70*/  @P2 BREAK B2 ;  /* 0x0000000000022942 */ /* 0x000fea0003800000 */
[----:B------:R-:W-:Y:S05]  /*0a80*/  @P2 BRA `(.L_x_29) ;  /* 0x0000000000242947 */ /* 0x000fea0003800000 */
[----:B-1-345:R-:W1:Y:S01]  /*0a90*/  LDS R4, [UR12+0x8] ;  /* 0x0000080cff047984 */ /* 0x03ae620008000800 */
[----:B------:R-:W-:-:S05]  /*0aa0*/  IMAD.MOV.U32 R5, RZ, RZ, 0x6000 ;  /* 0x00006000ff057424 */ /* 0x000fca00078e00ff */
[----:B-1----:R-:W-:-:S04]  /*0ab0*/  LOP3.LUT R4, R4, 0x4000, R5, 0xd8, !PT ;  /* 0x0000400004047812 */ /* 0x002fc800078ed805 */
[----:B------:R-:W-:-:S05]  /*0ac0*/  LOP3.LUT R4, R4, 0x400000, RZ, 0xb8, !PT ;  /* 0x0040000004047812 */ /* 0x000fca00078eb8ff */
[----:B------:R4:W-:Y:S02]  /*0ad0*/  STS [UR12+0x8], R4 ;  /* 0x00000804ff007988 */ /* 0x0009e4000800080c */
.L_x_28:
[----:B------:R-:W-:Y:S05]  /*0ae0*/  BSYNC B2 ;  /* 0x0000000000027941 */ /* 0x000fea0003800000 */
.L_x_24:
[----:B-1-34-:R-:W1:Y:S02]  /*0af0*/  @!P2 LDS R4, [UR12+0x8] ;  /* 0x0000080cff04a984 */ /* 0x01ae640008000800 */
[----:B-1----:R-:W-:-:S05]  /*0b00*/  @!P2 LOP3.LUT R4, R4, 0x8000, RZ, 0xb8, !PT ;  /* 0x000080000404a812 */ /* 0x002fca00078eb8ff */
[----:B------:R1:W-:Y:S02]  /*0b10*/  @!P2 STS [UR12+0x8], R4 ;  /* 0x00000804ff00a988 */ /* 0x0003e4000800080c */
.L_x_29:
[----:B------:R-:W-:Y:S05]  /*0b20*/  BSYNC B3 ;  /* 0x0000000000037941 */ /* 0x000fea0003800000 */
.L_x_23:
[----:B------:R-:W-:Y:S05]  /*0b30*/  WARPSYNC.ALL ;  /* 0x0000000000007948 */ /* 0x000fea0003800000 */
[----:B------:R-:W-:-:S04]  /*0b40*/  UIADD3 UR27, UR5, 0x80, URZ ;  /* 0x00000080051b7890 */ /* 0x000fc8000fffe03f */
[----:B------:R-:W-:-:S04]  /*0b50*/  UIADD3 UR26, UP0, UR27, UR28, URZ ;  /* 0x0000001c1b1a7290 */ /* 0x000fc8000ff1e03f */
[----:B------:R-:W-:Y:S01]  /*0b60*/  ULEA.HI.X.SX32 UR27, UR27, UR29, 0x1, UP0 ;  /* 0x0000001d1b1b7291 */ /* 0x000fe200080f0e3f */
[----:B------:R-:W-:Y:S11]  /*0b70*/  @P0 BRA `(.L_x_30) ;  /* 0x0000000000280947 */ /* 0x000ff60003800000 */
[----:B-1-345:R-:W1:Y:S01]  /*0b80*/  S2R R4, SR_LANEID ;  /* 0x0000000000047919 */ /* 0x03ae620000000000 */
[----:B------:R-:W-:Y:S05]  /*0b90*/  WARPSYNC.ALL ;  /* 0x0000000000007948 */ /* 0x000fea0003800000 */
[----:B-1----:R-:W-:-:S05]  /*0ba0*/  IMAD.SHL.U32 R8, R4, 0x4, RZ ;  /* 0x0000000404087824 */ /* 0x002fca00078e00ff */
[----:B------:R-:W1:Y:S01]  /*0bb0*/  LDS R11, [R8+UR12] ;  /* 0x0000000c080b7984 */ /* 0x000e620008000800 */
[----:B------:R-:W-:-:S05]  /*0bc0*/  IADD3 R4, P1, R8, UR26, RZ ;  /* 0x0000001a08047c10 */ /* 0x000fca000ff3e0ff */
[----:B------:R-:W-:-:S05]  /*0bd0*/  IMAD.X R5, RZ, RZ, UR27, P1 ;  /* 0x0000001bff057e24 */ /* 0x000fca00088e06ff */
[----:B-1----:R1:W3:Y:S01]  /*0be0*/  ATOMG.E.EXCH.STRONG.GPU PT, RZ, [R4], R11 ;  /* 0x0000000b04ff73a8 */ /* 0x0022e200041ee100 */
[----:B------:R-:W-:-:S04]  /*0bf0*/  DEPBAR {5,4,3,2,1,0} ;  /* 0x0000003f0000791a */ /* 0x000fc80000000000 */
[----:B------:R1:W-:Y:S01]  /*0c00*/  UTMACCTL.IV [UR26] ;  /* 0x000000001a0079b9 */ /* 0x0003e20008000000 */
[----:B------:R-:W-:Y:S01]  /*0c10*/  NOP ;  /* 0x0000000000007918 */ /* 0x000fe20000000000 */
.L_x_30:
[----:B------:R-:W-:Y:S05]  /*0c20*/  @P0 BRA `(.L_x_31) ;  /* 0x00000000000c0947 */ /* 0x000fea0003800000 */
[----:B------:R0:W-:Y:S01]  /*0c30*/  UTMACMDFLUSH ;  /* 0x00000000000079b7 */ /* 0x0001e20000000000 */
[----:B------:R-:W-:Y:S05]  /*0c40*/  @P0 BRA `(.L_x_31) ;  /* 0x0000000000040947 */ /* 0x000fea0003800000 */
[----:B------:R-:W-:-:S04]  /*0c50*/  DEPBAR.LE SB0, 0x0 ;  /* 0x000080000000791a */ /* 0x000fc80000000000 */
.L_x_31:
[----:B------:R-:W-:Y:S05]  /*0c60*/  WARPSYNC.ALL ;  /* 0x0000000000007948 */ /* 0x000fea0003800000 */
[----:B---3--:R-:W-:Y:S06]  /*0c70*/  BAR.SYNC.DEFER_BLOCKING 0x0 ;  /* 0x0000000000007b1d */ /* 0x008fec0000010000 */
[----:B------:R-:W-:Y:S02]  /*0c80*/  BSSY B3, `(.L_x_32) ;  /* 0x000000b000037945 */ /* 0x000fe40003800000 */
[----:B------:R-:W-:Y:S06]  /*0c90*/  BAR.SYNC.DEFER_BLOCKING 0x0 ;  /* 0x0000000000007b1d */ /* 0x000fec0000010000 */
[----:B------:R3:W-:Y:S01]  /*0ca0*/  @!P0 STS [R3], RZ ;  /* 0x000000ff03008388 */ /* 0x0007e20000000800 */
[----:B------:R-:W-:Y:S01]  /*0cb0*/  NOP ;  /* 0x0000000000007918 */ /* 0x000fe20000000000 */
[----:B------:R-:W-:Y:S05]  /*0cc0*/  @P2 BRA `(.L_x_33) ;  /* 0x0000000000182947 */ /* 0x000fea0003800000 */
[----:B--23--:R-:W2:Y:S01]  /*0cd0*/  LDS R3, [UR12+0x8] ;  /* 0x0000080cff037984 */ /* 0x00cea20008000800 */
[----:B-1----:R-:W1:Y:S01]  /*0ce0*/  LDC.64 R10, c[0x0][0x220] ;  /* 0x00008800ff0a7b82 */ /* 0x002e620000000a00 */
[----:B----45:R-:W-:Y:S02]  /*0cf0*/  IMAD.MOV.U32 R4, RZ, RZ, 0x70 ;  /* 0x00000070ff047424 */ /* 0x030fe400078e00ff */
[----:B-1----:R1:W-:Y:S03]  /*0d00*/  STS.64 [UR12], R10 ;  /* 0x0000000aff007988 */ /* 0x0023e60008000a0c */
[----:B--2---:R-:W-:-:S05]  /*0d10*/  LOP3.LUT R3, R3, 0x10, R4, 0xd8, !PT ;  /* 0x0000001003037812 */ /* 0x004fca00078ed804 */
[----:B------:R1:W-:Y:S02]  /*0d20*/  STS [UR12+0x8], R3 ;  /* 0x00000803ff007988 */ /* 0x0003e4000800080c */
.L_x_33:
[----:B-1----:R-:W-:Y:S05]  /*0d30*/  BSYNC B3 ;  /* 0x0000000000037941 */ /* 0x002fea0003800000 */
.L_x_32:
[----:B------:R-:W-:Y:S04]  /*0d40*/  BSSY B3, `(.L_x_34) ;  /* 0x0000033000037945 */ /* 0x000fe80003800000 */
[----:B------:R-:W-:Y:S04]  /*0d50*/  BSSY B4, `(.L_x_35) ;  /* 0x000002e000047945 */ /* 0x000fe80003800000 */
[----:B------:R-:W-:Y:S05]  /*0d60*/  @P2 BRA `(.L_x_36) ;  /* 0x0000000000242947 */ /* 0x000fea0003800000 */
[----:B--23--:R-:W1:Y:S01]  /*0d70*/  LDS R3, [UR12+0x34] ;  /* 0x0000340cff037984 */ /* 0x00ce620008000800 */
[----:B----45:R-:W-:-:S05]  /*0d80*/  IMAD.MOV.U32 R4, RZ, RZ, 0x7f000000 ;  /* 0x7f000000ff047424 */ /* 0x030fca00078e00ff */
[----:B-1----:R-:W-:-:S05]  /*0d90*/  LOP3.LUT R3, R3, 0xff000000, R4, 0xb8, !PT ;  /* 0xff00000003037812 */ /* 0x002fca00078eb804 */
[----:B------:R1:W-:Y:S01]  /*0da0*/  STS [UR12+0x34], R3 ;  /* 0x00003403ff007988 */ /* 0x0003e2000800080c */
[----:B------:R-:W-:Y:S05]  /*0db0*/  @P2 BRA `(.L_x_37) ;  /* 0x0000000000182947 */ /* 0x000fea0003800000 */
[----:B-1----:R-:W1:Y:S01]  /*0dc0*/  LDS R3, [UR12+0x38] ;  /* 0x0000380cff037984 */ /* 0x002e620008000800 */
[----:B------:R-:W-:-:S05]  /*0dd0*/  IMAD.MOV.U32 R4, RZ, RZ, 0x3f ;  /* 0x0000003fff047424 */ /* 0x000fca00078e00ff */
[----:B-1----:R-:W-:-:S05]  /*0de0*/  LOP3.LUT R3, R3, 0xff, R4, 0xb8, !PT ;  /* 0x000000ff03037812 */ /* 0x002fca00078eb804 */
[----:B------:R1:W-:Y:S02]  /*0df0*/  STS [UR12+0x38], R3 ;  /* 0x00003803ff007988 */ /* 0x0003e4000800080c */
.L_x_36:
[----:B------:R-:W-:Y:S05]  /*0e00*/  @P2 BRA `(.L_x_38) ;  /* 0x00000000000c2947 */ /* 0x000fea0003800000 */
[----:B------:R1:W-:Y:S02]  /*0e10*/  STS [UR12+0x20], R6 ;  /* 0x00002006ff007988 */ /* 0x0003e4000800080c */
.L_x_37:
[----:B------:R-:W-:Y:S05]  /*0e20*/  @P2 BRA `(.L_x_39) ;  /* 0x0000000000242947 */ /* 0x000fea0003800000 */
[----:B------:R1:W-:Y:S02]  /*0e30*/  STS [UR12+0x24], R2 ;  /* 0x00002402ff007988 */ /* 0x0003e4000800080c */
.L_x_38:
[----:B------:R-:W-:Y:S05]  /*0e40*/  @P2 BRA `(.L_x_40) ;  /* 0x00000000002c2947 */ /* 0x000fea0003800000 */
[----:B-1----:R-:W1:Y:S01]  /*0e50*/  LDS R2, [UR12+0x1c] ;  /* 0x00001c0cff027984 */ /* 0x002e620008000800 */
[----:B------:R-:W4:Y:S02]  /*0e60*/  LDC.64 R10, c[0x0][0x248] ;  /* 0x00009200ff0a7b82 */ /* 0x000f240000000a00 */
[--C-:B----4-:R-:W-:Y:S02]  /*0e70*/  SHF.R.U32.HI R5, RZ, 0x4, R11.reuse ;  /* 0x00000004ff057819 */ /* 0x110fe4000001160b */
[----:B--23--:R-:W-:-:S05]  /*0e80*/  SHF.R.U64 R3, R10, 0x4, R11 ;  /* 0x000000040a037819 */ /* 0x00cfca000000120b */
[----:B------:R2:W-:Y:S01]  /*0e90*/  STS [UR12+0xc], R3 ;  /* 0x00000c03ff007988 */ /* 0x0005e2000800080c */
[----:B-1----:R-:W-:-:S05]  /*0ea0*/  LOP3.LUT R2, R2, 0xf, R5, 0xb8, !PT ;  /* 0x0000000f02027812 */ /* 0x002fca00078eb805 */
[----:B------:R2:W-:Y:S02]  /*0eb0*/  STS [UR12+0x1c], R2 ;  /* 0x00001c02ff007988 */ /* 0x0005e4000800080c */
.L_x_39:
[----:B------:R-:W-:Y:S05]  /*0ec0*/  @P2 BRA `(.L_x_41) ;  /* 0x00000000001c2947 */ /* 0x000fea0003800000 */
[----:B--2---:R-:W2:Y:S02]  /*0ed0*/  LDS R2, [UR12+0x34] ;  /* 0x0000340cff027984 */ /* 0x004ea40008000800 */
[----:B--2---:R-:W-:-:S05]  /*0ee0*/  LOP3.LUT R2, R2, 0x7, RZ, 0xb8, !PT ;  /* 0x0000000702027812 */ /* 0x004fca00078eb8ff */
[----:B------:R2:W-:Y:S02]  /*0ef0*/  STS [UR12+0x34], R2 ;  /* 0x00003402ff007988 */ /* 0x0005e4000800080c */
.L_x_40:
[----:B------:R-:W-:Y:S05]  /*0f00*/  @P2 BRA `(.L_x_42) ;  /* 0x00000000001c2947 */ /* 0x000fea0003800000 */
[----:B-12---:R-:W1:Y:S02]  /*0f10*/  LDS R2, [UR12+0x34] ;  /* 0x0000340cff027984 */ /* 0x006e640008000800 */
[----:B-1----:R-:W-:-:S05]  /*0f20*/  LOP3.LUT R2, R2, 0x38, RZ, 0xb8, !PT ;  /* 0x0000003802027812 */ /* 0x002fca00078eb8ff */
[----:B------:R1:W-:Y:S02]  /*0f30*/  STS [UR12+0x34], R2 ;  /* 0x00003402ff007988 */ /* 0x0003e4000800080c */
.L_x_41:
[----:B------:R-:W-:Y:S05]  /*0f40*/  @P2 BRA `(.L_x_43) ;  /* 0x00000000001c2947 */ /* 0x000fea0003800000 */
[----:B-12---:R-:W1:Y:S02]  /*0f50*/  LDS R2, [UR12+0x8] ;  /* 0x0000080cff027984 */ /* 0x006e640008000800 */
[----:B-1----:R-:W-:-:S05]  /*0f60*/  LOP3.LUT R2, R2, 0x780, RZ, 0xb8, !PT ;  /* 0x0000078002027812 */ /* 0x002fca00078eb8ff */
[----:B------:R1:W-:Y:S02]  /*0f70*/  STS [UR12+0x8], R2 ;  /* 0x00000802ff007988 */ /* 0x0003e4000800080c */
.L_x_42:
[----:B------:R-:W-:Y:S05]  /*0f80*/  @P2 BRA `(.L_x_44) ;  /* 0x0000000000282947 */ /* 0x000fea0003800000 */
[----:B-12---:R-:W1:Y:S02]  /*0f90*/  LDS R2, [UR12+0x8] ;  /* 0x0000080cff027984 */ /* 0x006e640008000800 */
[----:B-1----:R-:W-:-:S05]  /*0fa0*/  LOP3.LUT R2, R2, 0x1800, RZ, 0xb8, !PT ;  /* 0x0000180002027812 */ /* 0x002fca00078eb8ff */
[----:B------:R1:W-:Y:S02]  /*0fb0*/  STS [UR12+0x8], R2 ;  /* 0x00000802ff007988 */ /* 0x0003e4000800080c */
.L_x_43:
[----:B------:R-:W-:Y:S05]  /*0fc0*/  @P2 BREAK B4 ;  /* 0x0000000000042942 */ /* 0x000fea0003800000 */
[----:B------:R-:W-:Y:S05]  /*0fd0*/  @P2 BRA `(.L_x_45) ;  /* 0x0000000000242947 */ /* 0x000fea0003800000 */
[----:B-12---:R-:W1:Y:S01]  /*0fe0*/  LDS R2, [UR12+0x8] ;  /* 0x0000080cff027984 */ /* 0x006e620008000800 */
[----:B---3--:R-:W-:-:S05]  /*0ff0*/  IMAD.MOV.U32 R3, RZ, RZ, 0x6000 ;  /* 0x00006000ff037424 */ /* 0x008fca00078e00ff */
[----:B-1----:R-:W-:-:S04]  /*1000*/  LOP3.LUT R2, R2, 0x6000, R3, 0xd8, !PT ;  /* 0x0000600002027812 */ /* 0x002fc800078ed803 */
[----:B------:R-:W-:-:S05]  /*1010*/  LOP3.LUT R2, R2, 0x400000, RZ, 0xb8, !PT ;  /* 0x0040000002027812 */ /* 0x000fca00078eb8ff */
[----:B------:R1:W-:Y:S02]  /*1020*/  STS [UR12+0x8], R2 ;  /* 0x00000802ff007988 */ /* 0x0003e4000800080c */
.L_x_44:
[----:B------:R-:W-:Y:S05]  /*1030*/  BSYNC B4 ;  /* 0x0000000000047941 */ /* 0x000fea0003800000 */
.L_x_35:
[----:B-12---:R-:W1:Y:S02]  /*1040*/  @!P2 LDS R2, [UR12+0x8] ;  /* 0x0000080cff02a984 */ /* 0x006e640008000800 */
[----:B-1----:R-:W-:-:S05]  /*1050*/  @!P2 LOP3.LUT R2, R2, 0x8000, RZ, 0xb8, !PT ;  /* 0x000080000202a812 */ /* 0x002fca00078eb8ff */
[----:B------:R1:W-:Y:S02]  /*1060*/  @!P2 STS [UR12+0x8], R2 ;  /* 0x00000802ff00a988 */ /* 0x0003e4000800080c */
.L_x_45:
[----:B------:R-:W-:Y:S05]  /*1070*/  BSYNC B3 ;  /* 0x0000000000037941 */ /* 0x000fea0003800000 */
.L_x_34:
[----:B------:R-:W-:Y:S05]  /*1080*/  WARPSYNC.ALL ;  /* 0x0000000000007948 */ /* 0x000fea0003800000 */
[----:B------:R-:W-:Y:S01]  /*1090*/  UIADD3 UR5, UR5, 0x100, URZ ;  /* 0x0000010005057890 */ /* 0x000fe2000fffe03f */
[----:B------:R-:W-:Y:S02]  /*10a0*/  ISETP.GE.AND P1, PT, R9, 0x1, PT ;  /* 0x000000010900780c */ /* 0x000fe40003f26270 */
[----:B------:R-:W-:Y:S02]  /*10b0*/  CS2R R24, SRZ ;  /* 0x0000000000187805 */ /* 0x000fe4000001ff00 */
[----:B------:R-:W-:Y:S01]  /*10c0*/  CS2R R26, SRZ ;  /* 0x00000000001a7805 */ /* 0x000fe2000001ff00 */
[----:B------:R-:W-:Y:S01]  /*10d0*/  UIADD3 UR28, UP0, UR5, UR28, URZ ;  /* 0x0000001c051c7290 */ /* 0x000fe2000ff1e03f */
[----:B------:R-:W-:Y:S01]  /*10e0*/  CS2R R28, SRZ ;  /* 0x00000000001c7805 */ /* 0x000fe2000001ff00 */
[----:B------:R-:W-:-:S02]  /*10f0*/  IMAD.MOV.U32 R30, RZ, RZ, RZ ;  /* 0x000000ffff1e7224 */ /* 0x000fc400078e00ff */
[----:B------:R-:W-:Y:S01]  /*1100*/  ULEA.HI.X.SX32 UR29, UR5, UR29, 0x1, UP0 ;  /* 0x0000001d051d7291 */ /* 0x000fe200080f0e3f */
[----:B------:R-:W-:Y:S11]  /*1110*/  @P0 BRA `(.L_x_46) ;  /* 0x0000000000280947 */ /* 0x000ff60003800000 */
[----:B-12---:R-:W4:Y:S01]  /*1120*/  S2R R2, SR_LANEID ;  /* 0x0000000000027919 */ /* 0x006f220000000000 */
[----:B------:R-:W-:Y:S05]  /*1130*/  WARPSYNC.ALL ;  /* 0x0000000000007948 */ /* 0x000fea0003800000 */
[----:B----45:R-:W-:-:S05]  /*1140*/  IMAD.SHL.U32 R4, R2, 0x4, RZ ;  /* 0x0000000402047824 */ /* 0x030fca00078e00ff */
[----:B------:R-:W1:Y:S01]  /*1150*/  LDS R5, [R4+UR12] ;  /* 0x0000000c04057984 */ /* 0x000e620008000800 */
[----:B------:R-:W-:-:S05]  /*1160*/  IADD3 R2, P3, R4, UR28, RZ ;  /* 0x0000001c04027c10 */ /* 0x000fca000ff7e0ff */
[----:B---3--:R-:W-:-:S05]  /*1170*/  IMAD.X R3, RZ, RZ, UR29, P3 ;  /* 0x0000001dff037e24 */ /* 0x008fca00098e06ff */
[----:B-1----:R1:W2:Y:S01]  /*1180*/  ATOMG.E.EXCH.STRONG.GPU PT, RZ, [R2], R5 ;  /* 0x0000000502ff73a8 */ /* 0x0022a200041ee100 */
[----:B------:R-:W-:-:S04]  /*1190*/  DEPBAR {5,4,3,2,1,0} ;  /* 0x0000003f0000791a */ /* 0x000fc80000000000 */
[----:B------:R1:W-:Y:S01]  /*11a0*/  UTMACCTL.IV [UR28] ;  /* 0x000000001c0079b9 */ /* 0x0003e20008000000 */
[----:B------:R-:W-:Y:S01]  /*11b0*/  NOP ;  /* 0x0000000000007918 */ /* 0x000fe20000000000 */
.L_x_46:
[----:B------:R-:W-:Y:S05]  /*11c0*/  @P0 BRA `(.L_x_47) ;  /* 0x00000000000c0947 */ /* 0x000fea0003800000 */
[----:B------:R0:W-:Y:S01]  /*11d0*/  UTMACMDFLUSH ;  /* 0x00000000000079b7 */ /* 0x0001e20000000000 */
[----:B------:R-:W-:Y:S05]  /*11e0*/  @P0 BRA `(.L_x_47) ;  /* 0x0000000000040947 */ /* 0x000fea0003800000 */
[----:B------:R-:W-:-:S04]  /*11f0*/  DEPBAR.LE SB0, 0x0 ;  /* 0x000080000000791a */ /* 0x000fc80000000000 */
.L_x_47:
[----:B------:R-:W-:Y:S05]  /*1200*/  WARPSYNC.ALL ;  /* 0x0000000000007948 */ /* 0x000fea0003800000 */
[----:B--2---:R-:W-:Y:S01]  /*1210*/  BAR.SYNC.DEFER_BLOCKING 0x0 ;  /* 0x0000000000007b1d */ /* 0x004fe20000010000 */
[----:B------:R-:W-:Y:S01]  /*1220*/  USHF.L.U32 UR19, UR31, 0x6, URZ ;  /* 0x000000061f137899 */ /* 0x000fe2000800063f */
[----:B------:R-:W-:Y:S01]  /*1230*/  IMAD.MOV.U32 R31, RZ, RZ, RZ ;  /* 0x000000ffff1f7224 */ /* 0x000fe200078e00ff */
[----:B------:R-:W-:Y:S01]  /*1240*/  USHF.L.U32 UR11, UR30, 0x7, URZ ;  /* 0x000000071e0b7899 */ /* 0x000fe2000800063f */
[----:B------:R-:W-:Y:S02]  /*1250*/  CS2R R32, SRZ ;  /* 0x0000000000207805 */ /* 0x000fe4000001ff00 */
[----:B------:R-:W-:Y:S01]  /*1260*/  CS2R R34, SRZ ;  /* 0x0000000000227805 */ /* 0x000fe2000001ff00 */
[----:B------:R-:W-:Y:S01]  /*1270*/  VOTEU.ALL UP0, P2 ;  /* 0x00000000003f7886 */ /* 0x000fe20001000000 */
[----:B------:R-:W-:Y:S01]  /*1280*/  UMOV UR6, 0x1 ;  /* 0x0000000100067882 */ /* 0x000fe20000000000 */
[----:B------:R-:W-:Y:S01]  /*1290*/  VOTEU.ALL UP1, P2 ;  /* 0x00000000003f7886 */ /* 0x000fe20001020000 */
[----:B------:R-:W-:-:S02]  /*12a0*/  CS2R R36, SRZ ;  /* 0x0000000000247805 */ /* 0x000fc4000001ff00 */
[----:B------:R-:W-:Y:S01]  /*12b0*/  CS2R R38, SRZ ;  /* 0x0000000000267805 */ /* 0x000fe2000001ff00 */
[----:B------:R-:W-:-:S04]  /*12c0*/  @!UP0 UIADD3 UR8, -UR6, 0x100000, URZ ;  /* 0x0010000006088890 */ /* 0x000fc8000fffe13f */
[----:B------:R-:W-:Y:S02]  /*12d0*/  @!UP0 USHF.L.U32 UR9, UR8, 0xb, URZ ;  /* 0x0000000b08098899 */ /* 0x000fe4000800063f */
[----:B------:R-:W-:Y:S01]  /*12e0*/  @!UP0 USHF.L.U32 UR8, UR8, 0x1, URZ ;  /* 0x0000000108088899 */ /* 0x000fe2000800063f */
[----:B------:R-:W-:Y:S01]  /*12f0*/  CS2R R40, SRZ ;  /* 0x0000000000287805 */ /* 0x000fe2000001ff00 */
[----:B------:R-:W-:-:S04]  /*1300*/  @!UP0 UIADD3 UR6, -UR6, 0x100000, URZ ;  /* 0x0010000006068890 */ /* 0x000fc8000fffe13f */
[----:B------:R-:W-:Y:S02]  /*1310*/  @!UP0 USHF.L.U32 UR7, UR6, 0xb, URZ ;  /* 0x0000000b06078899 */ /* 0x000fe4000800063f */
[----:B------:R-:W-:Y:S01]  /*1320*/  @!UP0 USHF.L.U32 UR6, UR6, 0x1, URZ ;  /* 0x0000000106068899 */ /* 0x000fe2000800063f */
[----:B------:R-:W-:Y:S01]  /*1330*/  CS2R R42, SRZ ;  /* 0x00000000002a7805 */ /* 0x000fe2000001ff00 */
[----:B------:R-:W-:Y:S01]  /*1340*/  VOTEU.ALL UP0, P2 ;  /* 0x00000000003f7886 */ /* 0x000fe20001000000 */
[----:B------:R-:W-:Y:S02]  /*1350*/  CS2R R44, SRZ ;  /* 0x00000000002c7805 */ /* 0x000fe4000001ff00 */
[----:B------:R-:W-:Y:S02]  /*1360*/  CS2R R46, SRZ ;  /* 0x00000000002e7805 */ /* 0x000fe4000001ff00 */
[----:B------:R-:W-:Y:S02]  /*1370*/  CS2R R48, SRZ ;  /* 0x0000000000307805 */ /* 0x000fe4000001ff00 */
[----:B------:R-:W-:-:S02]  /*1380*/  CS2R R50, SRZ ;  /* 0x0000000000327805 */ /* 0x000fc4000001ff00 */
[----:B------:R-:W-:Y:S02]  /*1390*/  CS2R R52, SRZ ;  /* 0x0000000000347805 */ /* 0x000fe4000001ff00 */
[----:B------:R-:W-:Y:S01]  /*13a0*/  CS2R R54, SRZ ;  /* 0x0000000000367805 */ /* 0x000fe2000001ff00 */
[----:B------:R-:W2:Y:S02]  /*13b0*/  FENCE.VIEW.ASYNC.S ;  /* 0x00000000000073c6 */ /* 0x000ea40000000000 */
[----:B--2---:R2:W4:Y:S02]  /*13c0*/  @!UP0 SYNCS.EXCH.64 URZ, [UR12+0x6000], UR8 ;  /* 0x006000080c3f85b2 */ /* 0x0045240008000100 */
[----:B----4-:R-:W-:Y:S06]  /*13d0*/  BAR.SYNC.DEFER_BLOCKING 0x0 ;  /* 0x0000000000007b1d */ /* 0x010fec0000010000 */
[----:B------:R2:W4:Y:S01]  /*13e0*/  @!UP1 SYNCS.EXCH.64 URZ, [UR12+0x6008], UR6 ;  /* 0x006008060c3f95b2 */ /* 0x0005220008000100 */
[----:B------:R-:W-:Y:S05]  /*13f0*/  @!P1 BRA `(.L_x_48) ;  /* 0x0000000400489947 */ /* 0x000fea0003800000 */
[----:B-1----:R-:W-:Y:S02]  /*1400*/  SHF.R.U32.HI R2, RZ, 0x5, R0 ;  /* 0x00000005ff027819 */ /* 0x002fe40000011600 */
[----:B------:R-:W-:Y:S02]  /*1410*/  CS2R R24, SRZ ;  /* 0x0000000000187805 */ /* 0x000fe4000001ff00 */
[----:B------:R-:W-:Y:S02]  /*1420*/  CS2R R26, SRZ ;  /* 0x00000000001a7805 */ /* 0x000fe4000001ff00 */
[----:B------:R-:W-:Y:S02]  /*1430*/  CS2R R28, SRZ ;  /* 0x00000000001c7805 */ /* 0x000fe4000001ff00 */
[----:B------:R-:W-:Y:S02]  /*1440*/  R2UR UR13, R2 ;  /* 0x00000000020d72ca */ /* 0x000fe400000e0000 */
[----:B------:R-:W-:-:S02]  /*1450*/  CS2R R30, SRZ ;  /* 0x00000000001e7805 */ /* 0x000fc4000001ff00 */
[----:B------:R-:W-:Y:S02]  /*1460*/  CS2R R32, SRZ ;  /* 0x0000000000207805 */ /* 0x000fe4000001ff00 */
[----:B------:R-:W-:Y:S02]  /*1470*/  CS2R R34, SRZ ;  /* 0x0000000000227805 */ /* 0x000fe4000001ff00 */
[----:B------:R-:W-:Y:S02]  /*1480*/  CS2R R36, SRZ ;  /* 0x0000000000247805 */ /* 0x000fe4000001ff00 */
[----:B------:R-:W-:Y:S02]  /*1490*/  CS2R R38, SRZ ;  /* 0x0000000000267805 */ /* 0x000fe4000001ff00 */
[----:B------:R-:W-:Y:S02]  /*14a0*/  CS2R R40, SRZ ;  /* 0x0000000000287805 */ /* 0x000fe4000001ff00 */
[----:B------:R-:W-:-:S02]  /*14b0*/  CS2R R42, SRZ ;  /* 0x00000000002a7805 */ /* 0x000fc4000001ff00 */
[----:B------:R-:W-:Y:S02]  /*14c0*/  CS2R R44, SRZ ;  /* 0x00000000002c7805 */ /* 0x000fe4000001ff00 */
[----:B------:R-:W-:Y:S02]  /*14d0*/  CS2R R46, SRZ ;  /* 0x00000000002e7805 */ /* 0x000fe4000001ff00 */
[----:B------:R-:W-:Y:S02]  /*14e0*/  CS2R R48, SRZ ;  /* 0x0000000000307805 */ /* 0x000fe4000001ff00 */
[----:B------:R-:W-:Y:S02]  /*14f0*/  CS2R R50, SRZ ;  /* 0x0000000000327805 */ /* 0x000fe4000001ff00 */
[----:B------:R-:W-:Y:S02]  /*1500*/  CS2R R52, SRZ ;  /* 0x0000000000347805 */ /* 0x000fe4000001ff00 */
[----:B------:R-:W-:Y:S01]  /*1510*/  CS2R R54, SRZ ;  /* 0x0000000000367805 */ /* 0x000fe2000001ff00 */
[----:B------:R-:W-:Y:S01]  /*1520*/  UMOV UR5, URZ ;  /* 0x0000003f00057c82 */ /* 0x000fe20008000000 */
[----:B------:R-:W-:-:S05]  /*1530*/  UMOV UR18, URZ ;  /* 0x0000003f00127c82 */ /* 0x000fca0008000000 */
.L_x_50:
[----:B----4-:R-:W-:Y:S01]  /*1540*/  BAR.SYNC.DEFER_BLOCKING 0x0 ;  /* 0x0000000000007b1d */ /* 0x010fe20000010000 */
[----:B------:R-:W-:Y:S01]  /*1550*/  ULEA UR20, UR5, UR12, 0x3 ;  /* 0x0000000c05147291 */ /* 0x000fe2000f8e183f */
[----:B------:R-:W-:Y:S01]  /*1560*/  @!P2 IMAD.MOV.U32 R2, RZ, RZ, 0x3000 ;  /* 0x00003000ff02a424 */ /* 0x000fe200078e00ff */
[----:B------:R-:W-:Y:S01]  /*1570*/  ELECT P0, URZ, PT ;  /* 0x00000000003f782f */ /* 0x000fe20003800000 */
[----:B------:R-:W-:-:S03]  /*1580*/  ULEA UR16, UR5, UR12, 0xc ;  /* 0x0000000c05107291 */ /* 0x000fc6000f8e603f */
[----:B------:R-:W-:Y:S02]  /*1590*/  ISETP.LT.U32.AND P0, PT, R7, 0x20, P0 ;  /* 0x000000200700780c */ /* 0x000fe40000701070 */
[----:B------:R-:W-:Y:S01]  /*15a0*/  ELECT P1, URZ, PT ;  /* 0x00000000003f782f */ /* 0x000fe20003820000 */
[----:B------:R-:W-:-:S03]  /*15b0*/  UIADD3 UR16, UR16, 0x4000, URZ ;  /* 0x0000400010107890 */ /* 0x000fc6000fffe03f */
[----:B------:R-:W-:Y:S01]  /*15c0*/  ISETP.LT.U32.AND P1, PT, R7, 0x20, P1 ;  /* 0x000000200700780c */ /* 0x000fe20000f21070 */
[----:B--2---:R-:W-:Y:S01]  /*15d0*/  ULEA UR8, UR5, UR12, 0xd ;  /* 0x0000000c05087291 */ /* 0x004fe2000f8e683f */
[----:B------:R-:W-:-:S05]  /*15e0*/  UMOV UR10, UR18 ;  /* 0x00000012000a7c82 */ /* 0x000fca0008000000 */
[----:B------:R-:W-:Y:S01]  /*15f0*/  VOTEU.ANY UP0, P0 ;  /* 0x00000000003f7886 */ /* 0x000fe20000000100 */
[----:B------:R-:W-:Y:S01]  /*1600*/  VOTEU.ANY UP2, P0 ;  /* 0x00000000003f7886 */ /* 0x000fe20000040100 */
[----:B------:R1:W-:Y:S03]  /*1610*/  @!P2 SYNCS.ARRIVE.TRANS64 RZ, [UR20+0x6000], R2 ;  /* 0x00600002ffffa9a7 */ /* 0x0003e60008000014 */
[----:B------:R-:W-:Y:S01]  /*1620*/  @UP0 UIADD3 UR17, UR20, 0x6000, URZ ;  /* 0x0000600014110890 */ /* 0x000fe2000fffe03f */
[----:B------:R-:W-:Y:S01]  /*1630*/  @UP0 UMOV UR6, UR24 ;  /* 0x0000001800060c82 */ /* 0x000fe20008000000 */
[----:B------:R-:W-:Y:S01]  /*1640*/  @UP0 UMOV UR7, UR25 ;  /* 0x0000001900070c82 */ /* 0x000fe20008000000 */
[----:B------:R-:W-:Y:S01]  /*1650*/  BAR.SYNC.DEFER_BLOCKING 0x0 ;  /* 0x0000000000007b1d */ /* 0x000fe20000010000 */
[----:B-1----:R-:W-:-:S05]  /*1660*/  IMAD.U32 R2, RZ, RZ, UR4 ;  /* 0x00000004ff027e24 */ /* 0x002fca000f8e00ff */
[----:B------:R-:W-:Y:S01]  /*1670*/  VOTEU.ANY UP1, P1 ;  /* 0x00000000003f7886 */ /* 0x000fe20000820100 */
[----:B------:R-:W-:Y:S01]  /*1680*/  VOTEU.ANY UP3, P1 ;  /* 0x00000000003f7886 */ /* 0x000fe20000860100 */
[----:B------:R-:W-:-:S03]  /*1690*/  SHF.L.U32 R2, R2, 0x1f, RZ ;  /* 0x0000001f02027819 */ /* 0x000fc600000006ff */
[----:B------:R-:W-:Y:S01]  /*16a0*/  @UP1 UIADD3 UR9, UR20, 0x6000, URZ ;  /* 0x0000600014091890 */ /* 0x000fe2000fffe03f */
[----:B------:R-:W-:Y:S01]  /*16b0*/  @UP1 UMOV UR14, UR26 ;  /* 0x0000001a000e1c82 */ /* 0x000fe20008000000 */
[----:B------:R-:W-:Y:S01]  /*16c0*/  @UP1 UMOV UR15, UR27 ;  /* 0x0000001b000f1c82 */ /* 0x000fe20008000000 */
[----:B------:R1:W-:Y:S01]  /*16d0*/  @UP2 UTMALDG.2D [UR16], [UR6] ;  /* 0x00000010060025b4 */ /* 0x0003e20008008000 */
[----:B------:R2:W-:Y:S06]  /*16e0*/  MEMBAR.ALL.CTA ;  /* 0x0000000000007992 */ /* 0x0005ec0000008000 */
[----:B--2---:R-:W2:Y:S02]  /*16f0*/  FENCE.VIEW.ASYNC.S ;  /* 0x00000000000073c6 */ /* 0x004ea40000000000 */
[----:B--2---:R-:W-:Y:S06]  /*1700*/  BAR.SYNC.DEFER_BLOCKING 0x0 ;  /* 0x0000000000007b1d */ /* 0x004fec0000010000 */
[----:B------:R1:W-:Y:S02]  /*1710*/  @UP3 UTMALDG.2D [UR8], [UR14] ;  /* 0x000000080e0035b4 */ /* 0x0003e40008008000 */
[----:B------:R-:W-:Y:S06]  /*1720*/  BAR.SYNC.DEFER_BLOCKING 0x0 ;  /* 0x0000000000007b1d */ /* 0x000fec0000010000 */
[----:B------:R-:W2:Y:S02]  /*1730*/  SYNCS.PHASECHK.TRANS64.TRYWAIT P0, [UR20+0x6000], R2 ;  /* 0x00600002ff0075a7 */ /* 0x000ea40008000154 */
[----:B-12---:R-:W-:Y:S05]  /*1740*/  @!P0 BRA `(.L_x_49) ;  /* 0x00000004007c8947 */ /* 0x006fea0003800000 */
.L_x_51:
[----:B------:R-:W-:Y:S01]  /*1750*/  USHF.L.U32 UR6, UR13, 0x6, URZ ;  /* 0x000000060d067899 */ /* 0x000fe2000800063f */
[----:B------:R-:W-:Y:S02]  /*1760*/  WARPGROUP.DEPBAR.LE gsb0, 0x0 ;  /* 0x00008000000079c5 */ /* 0x000fe40000010000 */
[----:B------:R-:W-:Y:S01]  /*1770*/  USHF.R.U32.HI UR7, URZ, 0x4, UR16 ;  /* 0x000000043f077899 */ /* 0x000fe20008011610 */
[----:B------:R-:W-:Y:S01]  /*1780*/  WARPGROUP.ARRIVE ;  /* 0x00000000000079c5 */ /* 0x000fe20000000000 */
[----:B------:R-:W-:Y:S01]  /*1790*/  ULOP3.LUT UR6, UR6, 0x100, URZ, 0xc0, !UPT ;  /* 0x0000010006067892 */ /* 0x000fe2000f8ec03f */
[----:B------:R-:W1:Y:S01]  /*17a0*/  LDC R2, c[0x0][0x230] ;  /* 0x00008c00ff027b82 */ /* 0x000e620000000800 */
[----:B------:R-:W-:Y:S01]  /*17b0*/  UMOV UR21, 0x80000020 ;  /* 0x8000002000157882 */ /* 0x000fe20000000000 */
[----:B------:R-:W-:Y:S01]  /*17c0*/  UMOV UR23, 0x80000020 ;  /* 0x8000002000177882 */ /* 0x000fe20000000000 */
[----:B------:R-:W-:Y:S02]  /*17d0*/  ULEA.HI UR8, UR8, UR6, URZ, 0x1c ;  /* 0x0000000608087291 */ /* 0x000fe4000f8fe03f */
[----:B------:R-:W-:-:S02]  /*17e0*/  USGXT.U32 UR6, UR7, 0xe ;  /* 0x0000000e0706789a */ /* 0x000fc40008000000 */
[----:B------:R-:W-:Y:S02]  /*17f0*/  ULOP3.LUT UR8, UR8, 0x3fff, URZ, 0xc0, !UPT ;  /* 0x00003fff08087892 */ /* 0x000fe4000f8ec03f */
[----:B------:R-:W-:Y:S01]  /*1800*/  UIADD3 UR18, UR18, 0x40, URZ ;  /* 0x0000004012127890 */ /* 0x000fe2000fffe03f */
[----:B------:R-:W-:Y:S02]  /*1810*/  UMOV UR7, URZ ;  /* 0x0000003f00077c82 */ /* 0x000fe40008000000 */
[----:B------:R-:W-:Y:S01]  /*1820*/  UMOV UR20, UR6 ;  /* 0x0000000600147c82 */ /* 0x000fe20008000000 */
[----:B------:R-:W-:Y:S01]  /*1830*/  UIADD3 UR5, UR5, 0x1, URZ ;  /* 0x0000000105057890 */ /* 0x000fe2000fffe03f */
[----:B------:R-:W-:Y:S01]  /*1840*/  UMOV UR22, UR8 ;  /* 0x0000000800167c82 */ /* 0x000fe20008000000 */
[----:B------:R-:W-:Y:S01]  /*1850*/  UMOV UR9, URZ ;  /* 0x0000003f00097c82 */ /* 0x000fe20008000000 */
[----:B------:R-:W-:Y:S01]  /*1860*/  QGMMA.64x64x32.F32.E4M3.E4M3 R24, gdesc[UR20], R24 ;  /* 0x00e00000141879f3 */ /* 0x000fe20008700818 */
[----:B------:R-:W-:Y:S01]  /*1870*/  UMOV UR22, 0xfffffffe ;  /* 0xfffffffe00167882 */ /* 0x000fe20000000000 */
[----:B------:R-:W-:Y:S01]  /*1880*/  UMOV UR23, 0x7fffffdf ;  /* 0x7fffffdf00177882 */ /* 0x000fe20000000000 */
[----:B------:R-:W-:-:S02]  /*1890*/  UISETP.NE.U32.AND UP0, UPT, UR5, 0x2, UPT ;  /* 0x000000020500788c */ /* 0x000fc4000bf05070 */
[----:B------:R-:W-:Y:S01]  /*18a0*/  UIADD3.64 UR20, UR6, -UR22, URZ ;  /* 0x8000001606147297 */ /* 0x000fe2000fffe03f */
[----:B-1----:R-:W-:Y:S01]  /*18b0*/  ISETP.LE.AND P0, PT, R2, UR18, PT ;  /* 0x0000001202007c0c */ /* 0x002fe2000bf03270 */
[----:B------:R-:W-:Y:S02]  /*18c0*/  UIADD3.64 UR22, UR8, -UR22, URZ ;  /* 0x8000001608167297 */ /* 0x000fe4000fffe03f */
[----:B------:R-:W-:Y:S02]  /*18d0*/  USEL UR6, URZ, 0x1, UP0 ;  /* 0x000000013f067887 */ /* 0x000fe40008000000 */
[----:B------:R-:W-:Y:S02]  /*18e0*/  USEL UR5, UR5, URZ, UP0 ;  /* 0x0000003f05057287 */ /* 0x000fe40008000000 */
[----:B------:R-:W-:-:S03]  /*18f0*/  ULOP3.LUT UR4, UR4, UR6, URZ, 0x3c, !UPT ;  /* 0x0000000604047292 */ /* 0x000fc6000f8e3c3f */
[----:B------:R-:W-:Y:S03]  /*1900*/  QGMMA.64x64x32.F32.E4M3.E4M3 R24, gdesc[UR20], R24, gsb0 ;  /* 0x00e00000141879f3 */ /* 0x000fe60008000818 */
[----:B------:R-:W-:Y:S06]  /*1910*/  @!P0 BRA `(.L_x_50) ;  /* 0xfffffffc00088947 */ /* 0x000fec000383ffff */
.L_x_48:
[----:B------:R-:W-:Y:S02]  /*1920*/  WARPGROUP.DEPBAR.LE gsb0, 0x0 ;  /* 0x00008000000079c5 */ /* 0x000fe40000010000 */
[----:B----4-:R-:W-:Y:S01]  /*1930*/  BAR.SYNC.DEFER_BLOCKING 0x0 ;  /* 0x0000000000007b1d */ /* 0x010fe20000010000 */
[C---:B-1----:R-:W-:Y:S01]  /*1940*/  IMAD.SHL.U32 R2, R0.reuse, 0x40, RZ ;  /* 0x0000004000027824 */ /* 0x042fe200078e00ff */
[C---:B---3--:R-:W-:Y:S01]  /*1950*/  LOP3.LUT R3, R0.reuse, 0x1c, RZ, 0xc0, !PT ;  /* 0x0000001c00037812 */ /* 0x048fe200078ec0ff */
[----:B-----5:R-:W-:Y:S01]  /*1960*/  IMAD.SHL.U32 R4, R0, 0x2, RZ ;  /* 0x0000000200047824 */ /* 0x020fe200078e00ff */
[----:B------:R-:W-:Y:S02]  /*1970*/  SHF.R.U32.HI R0, RZ, 0x1, R0 ;  /* 0x00000001ff007819 */ /* 0x000fe40000011600 */
[----:B------:R-:W-:Y:S02]  /*1980*/  ELECT P0, URZ, PT ;  /* 0x00000000003f782f */ /* 0x000fe40003800000 */
[----:B------:R-:W-:Y:S01]  /*1990*/  LOP3.LUT R2, R2, 0x1800, RZ, 0xc0, !PT ;  /* 0x0000180002027812 */ /* 0x000fe200078ec0ff */
[----:B------:R-:W-:Y:S01]  /*19a0*/  UMOV UR13, UR11 ;  /* 0x0000000b000d7c82 */ /* 0x000fe20008000000 */
[----:B------:R-:W-:Y:S01]  /*19b0*/  LOP3.LUT R4, R4, 0x6, RZ, 0xc0, !PT ;  /* 0x0000000604047812 */ /* 0x000fe200078ec0ff */
[----:B------:R-:W-:Y:S01]  /*19c0*/  UMOV UR14, UR19 ;  /* 0x00000013000e7c82 */ /* 0x000fe20008000000 */
[----:B------:R-:W-:Y:S01]  /*19d0*/  F2FP.SATFINITE.E4M3.F32.PACK_AB_MERGE_C R24, R25, R24, RZ ;  /* 0x000000181918723e */ /* 0x000fe200048070ff */
[----:B------:R-:W-:Y:S01]  /*19e0*/  IMAD R2, R3, 0x20, R2 ;  /* 0x0000002003027824 */ /* 0x000fe200078e0202 */
[----:B------:R-:W-:Y:S01]  /*19f0*/  F2FP.SATFINITE.E4M3.F32.PACK_AB_MERGE_C R26, R27, R26, RZ ;  /* 0x0000001a1b1a723e */ /* 0x000fe200048070ff */
[----:B------:R-:W-:Y:S01]  /*1a00*/  IMAD R3, R3, 0x4, R4 ;  /* 0x0000000403037824 */ /* 0x000fe200078e0204 */
[----:B------:R-:W-:-:S02]  /*1a10*/  F2FP.SATFINITE.E4M3.F32.PACK_AB_MERGE_C R28, R29, R28, RZ ;  /* 0x0000001c1d1c723e */ /* 0x000fc400048070ff */
[----:B------:R-:W-:Y:S01]  /*1a20*/  F2FP.SATFINITE.E4M3.F32.PACK_AB_MERGE_C R30, R31, R30, RZ ;  /* 0x0000001e1f1e723e */ /* 0x000fe200048070ff */
[----:B------:R-:W-:Y:S01]  /*1a30*/  IMAD.IADD R3, R2, 0x1, R3 ;  /* 0x0000000102037824 */ /* 0x000fe200078e0203 */
[----:B------:R-:W-:Y:S02]  /*1a40*/  F2FP.SATFINITE.E4M3.F32.PACK_AB_MERGE_C R32, R33, R32, RZ ;  /* 0x000000202120723e */ /* 0x000fe400048070ff */
[----:B------:R-:W-:Y:S02]  /*1a50*/  F2FP.SATFINITE.E4M3.F32.PACK_AB_MERGE_C R34, R35, R34, RZ ;  /* 0x000000222322723e */ /* 0x000fe400048070ff */
[----:B------:R-:W-:Y:S01]  /*1a60*/  LOP3.LUT R3, R3, 0x40, R0, 0x78, !PT ;  /* 0x0000004003037812 */ /* 0x000fe200078e7800 */
[----:B------:R-:W1:Y:S02]  /*1a70*/  @!P2 SYNCS.CCTL.IV [UR12+0x6000] ;  /* 0x00600000ff00a9b1 */ /* 0x000e64000800000c */
[----:B-1----:R-:W-:Y:S01]  /*1a80*/  BAR.SYNC.DEFER_BLOCKING 0x0 ;  /* 0x0000000000007b1d */ /* 0x002fe20000010000 */
[----:B------:R-:W-:-:S02]  /*1a90*/  F2FP.SATFINITE.E4M3.F32.PACK_AB_MERGE_C R36, R37, R36, RZ ;  /* 0x000000242524723e */ /* 0x000fc400048070ff */
[----:B------:R-:W-:Y:S02]  /*1aa0*/  F2FP.SATFINITE.E4M3.F32.PACK_AB_MERGE_C R38, R39, R38, RZ ;  /* 0x000000262726723e */ /* 0x000fe400048070ff */
[----:B------:R-:W-:Y:S02]  /*1ab0*/  ISETP.LT.U32.AND P0, PT, R7, 0x20, P0 ;  /* 0x000000200700780c */ /* 0x000fe40000701070 */
[----:B------:R-:W-:Y:S02]  /*1ac0*/  LOP3.LUT R5, R3, 0x10, RZ, 0x3c, !PT ;  /* 0x0000001003057812 */ /* 0x000fe400078e3cff */
[----:B------:R-:W-:Y:S02]  /*1ad0*/  F2FP.SATFINITE.E4M3.F32.PACK_AB_MERGE_C R40, R41, R40, RZ ;  /* 0x000000282928723e */ /* 0x000fe400048070ff */
[----:B------:R-:W-:Y:S02]  /*1ae0*/  F2FP.SATFINITE.E4M3.F32.PACK_AB_MERGE_C R42, R43, R42, RZ ;  /* 0x0000002a2b2a723e */ /* 0x000fe400048070ff */
[----:B------:R-:W-:-:S02]  /*1af0*/  F2FP.SATFINITE.E4M3.F32.PACK_AB_MERGE_C R44, R45, R44, RZ ;  /* 0x0000002c2d2c723e */ /* 0x000fc400048070ff */
[----:B------:R-:W-:Y:S02]  /*1b00*/  F2FP.SATFINITE.E4M3.F32.PACK_AB_MERGE_C R46, R47, R46, RZ ;  /* 0x0000002e2f2e723e */ /* 0x000fe400048070ff */
[----:B------:R-:W-:Y:S01]  /*1b10*/  LOP3.LUT R7, R3, 0x20, RZ, 0x3c, !PT ;  /* 0x0000002003077812 */ /* 0x000fe200078e3cff */
[----:B------:R-:W-:Y:S01]  /*1b20*/  VOTEU.ANY UP0, P0 ;  /* 0x00000000003f7886 */ /* 0x000fe20000000100 */
[----:B------:R-:W-:Y:S01]  /*1b30*/  F2FP.SATFINITE.E4M3.F32.PACK_AB_MERGE_C R48, R49, R48, RZ ;  /* 0x000000303130723e */ /* 0x000fe200048070ff */
[----:B------:R-:W-:Y:S01]  /*1b40*/  VOTEU.ANY UP1, P0 ;  /* 0x00000000003f7886 */ /* 0x000fe20000020100 */
[----:B------:R-:W-:Y:S02]  /*1b50*/  F2FP.SATFINITE.E4M3.F32.PACK_AB_MERGE_C R50, R51, R50, RZ ;  /* 0x000000323332723e */ /* 0x000fe400048070ff */
[----:B------:R-:W-:Y:S01]  /*1b60*/  F2FP.SATFINITE.E4M3.F32.PACK_AB_MERGE_C R52, R53, R52, RZ ;  /* 0x000000343534723e */ /* 0x000fe200048070ff */
[----:B------:R-:W1:Y:S01]  /*1b70*/  @!P2 SYNCS.CCTL.IV [UR12+0x6008] ;  /* 0x00600800ff00a9b1 */ /* 0x000e62000800000c */
[----:B------:R-:W-:Y:S01]  /*1b80*/  F2FP.SATFINITE.E4M3.F32.PACK_AB_MERGE_C R54, R55, R54, RZ ;  /* 0x000000363736723e */ /* 0x000fe200048070ff */
[----:B-1----:R-:W-:Y:S01]  /*1b90*/  STS.U16 [R3+UR12], R24 ;  /* 0x0000001803007988 */ /* 0x002fe2000800040c */
[----:B------:R-:W-:Y:S01]  /*1ba0*/  LOP3.LUT R9, R3, 0x30, RZ, 0x3c, !PT ;  /* 0x0000003003097812 */ /* 0x000fe200078e3cff */
[----:B--2---:R-:W-:Y:S01]  /*1bb0*/  @UP0 UMOV UR6, UR28 ;  /* 0x0000001c00060c82 */ /* 0x004fe20008000000 */
[----:B------:R-:W-:Y:S01]  /*1bc0*/  @UP0 UMOV UR7, UR29 ;  /* 0x0000001d00070c82 */ /* 0x000fe20008000000 */
[----:B------:R-:W-:Y:S04]  /*1bd0*/  STS.U16 [R3+UR12+0x400], R26 ;  /* 0x0004001a03007988 */ /* 0x000fe8000800040c */
[----:B------:R-:W-:Y:S04]  /*1be0*/  STS.U16 [R3+UR12+0x8], R28 ;  /* 0x0000081c03007988 */ /* 0x000fe8000800040c */
[----:B------:R-:W-:Y:S04]  /*1bf0*/  STS.U16 [R3+UR12+0x408], R30 ;  /* 0x0004081e03007988 */ /* 0x000fe8000800040c */
[----:B------:R-:W-:Y:S04]  /*1c00*/  STS.U16 [R5+UR12], R32 ;  /* 0x0000002005007988 */ /* 0x000fe8000800040c */
        /* <DEDUP_REMOVED lines=10> */
[----:B------:R-:W-:Y:S01]  /*1cb0*/  STS.U16 [R9+UR12+0x408], R54 ;  /* 0x0004083609007988 */ /* 0x000fe2000800040c */
[----:B------:R1:W-:Y:S06]  /*1cc0*/  MEMBAR.ALL.CTA ;  /* 0x0000000000007992 */ /* 0x0003ec0000008000 */
[----:B-1----:R-:W1:Y:S02]  /*1cd0*/  FENCE.VIEW.ASYNC.S ;  /* 0x00000000000073c6 */ /* 0x002e640000000000 */
[----:B-1----:R-:W-:Y:S06]  /*1ce0*/  BAR.SYNC.DEFER_BLOCKING 0x0 ;  /* 0x0000000000007b1d */ /* 0x002fec0000010000 */
[----:B------:R1:W-:Y:S01]  /*1cf0*/  @UP1 UTMASTG.2D [UR12], [UR6] ;  /* 0x0000000c060013b5 */ /* 0x0003e20008008000 */
[----:B------:R0:W-:Y:S01]  /*1d00*/  UTMACMDFLUSH ;  /* 0x00000000000079b7 */ /* 0x0001e20000000000 */
[----:B------:R-:W-:-:S04]  /*1d10*/  DEPBAR.LE SB0, 0x0 ;  /* 0x000080000000791a */ /* 0x000fc80000000000 */
[----:B------:R-:W-:Y:S06]  /*1d20*/  BAR.SYNC.DEFER_BLOCKING 0x0 ;  /* 0x0000000000007b1d */ /* 0x000fec0000010000 */
[----:B-1----:R-:W-:Y:S05]  /*1d30*/  EXIT ;  /* 0x000000000000794d */ /* 0x002fea0003800000 */
.L_x_49:
[----:B------:R-:W1:Y:S02]  /*1d40*/  SYNCS.PHASECHK.TRANS64.TRYWAIT P0, [UR20+0x6000], R2 ;  /* 0x00600002ff0075a7 */ /* 0x000e640008000154 */
[----:B-1----:R-:W-:Y:S05]  /*1d50*/  @!P0 BRA `(.L_x_49) ;  /* 0xfffffffc00f88947 */ /* 0x002fea000383ffff */
[----:B------:R-:W-:Y:S05]  /*1d60*/  BRA `(.L_x_51) ;  /* 0xfffffff800787947 */ /* 0x000fea000383ffff */
.L_x_52:
[----:B------:R-:W-:-:S00]  /*1d70*/  BRA `(.L_x_52) ;  /* 0xfffffffc00fc7947 */ /* 0x000fc0000383ffff */
[----:B------:R-:W-:-:S00]  /*1d80*/  NOP ;  /* 0x0000000000007918 */ /* 0x000fc00000000000 */
[----:B------:R-:W-:-:S00]  /*1d90*/  NOP ;  /* 0x0000000000007918 */ /* 0x000fc00000000000 */
[----:B------:R-:W-:-:S00]  /*1da0*/  NOP ;  /* 0x0000000000007918 */ /* 0x000fc00000000000 */
[----:B------:R-:W-:-:S00]  /*1db0*/  NOP ;  /* 0x0000000000007918 */ /* 0x000fc00000000000 */
[----:B------:R-:W-:-:S00]  /*1dc0*/  NOP ;  /* 0x0000000000007918 */ /* 0x000fc00000000000 */
[----:B------:R-:W-:-:S00]  /*1dd0*/  NOP ;  /* 0x0000000000007918 */ /* 0x000fc00000000000 */
[----:B------:R-:W-:-:S00]  /*1de0*/  NOP ;  /* 0x0000000000007918 */ /* 0x000fc00000000000 */
[----:B------:R-:W-:-:S00]  /*1df0*/  NOP ;  /* 0x0000000000007918 */ /* 0x000fc00000000000 */
.L_x_53:


//--------------------- .nv.shared.gluon_wgmma    --------------------------
	.section	.nv.shared.gluon_wgmma,"aw",@nobits
	.sectionflags	@""
	.align	16
	.zero		1024


//--------------------- .nv.shared.reserved.0     --------------------------
	.section	.nv.shared.reserved.0,"aw",@nobits
	.weak		__nv_reservedSMEM_offset_0_alias
	.size		__nv_reservedSMEM_offset_0_alias, 0, 0
	.other		__nv_reservedSMEM_offset_0_alias,@"STO_CUDA_RESERVED_SHARED STV_DEFAULT"
__nv_reservedSMEM_offset_0_alias:
	.zero		0


//--------------------- .nv.constant0.gluon_wgmma --------------------------
	.section	.nv.constant0.gluon_wgmma,"a",@progbits
	.sectionflags	@""
	.align	4
.nv.constant0.gluon_wgmma:
	.zero		608


//--------------------- SYMBOLS --------------------------

	.type		.nv.reservedSmem.offset0,@object
	.size		.nv.reservedSmem.offset0,0x4
